//
// Generated by NVIDIA NVVM Compiler
//
// Compiler Build ID: CL-36424714
// Cuda compilation tools, release 13.0, V13.0.88
// Based on NVVM 20.0.0
//

.version 9.0
.target sm_100
.address_size 64

	// .globl	_Z5checkPiiS_

.visible .entry _Z5checkPiiS_(
	.param .u64 .ptr .align 1 _Z5checkPiiS__param_0,
	.param .u32 _Z5checkPiiS__param_1,
	.param .u64 .ptr .align 1 _Z5checkPiiS__param_2
)
{
	.reg .pred 	%p<34>;
	.reg .b32 	%r<460>;
	.reg .b64 	%rd<102>;

	ld.param.u64 	%rd13, [_Z5checkPiiS__param_0];
	ld.param.u32 	%r136, [_Z5checkPiiS__param_1];
	ld.param.u64 	%rd14, [_Z5checkPiiS__param_2];
	cvta.to.global.u64 	%rd1, %rd13;
	cvta.to.global.u64 	%rd2, %rd14;
	mov.u32 	%r137, %ctaid.x;
	mov.u32 	%r138, %ntid.x;
	mov.u32 	%r139, %tid.x;
	mad.lo.s32 	%r1, %r137, %r138, %r139;
	mul.lo.s32 	%r2, %r136, %r136;
	setp.ge.s32 	%p1, %r1, %r2;
	@%p1 bra 	$L__BB0_47;
	div.s32 	%r451, %r1, %r136;
	mul.lo.s32 	%r140, %r451, %r136;
	sub.s32 	%r4, %r1, %r140;
	setp.ne.s32 	%p2, %r451, 0;
	@%p2 bra 	$L__BB0_17;
	setp.lt.s32 	%p3, %r136, 1;
	mov.b32 	%r415, 0;
	@%p3 bra 	$L__BB0_15;
	add.s32 	%r144, %r136, -1;
	and.b32  	%r5, %r136, 15;
	setp.lt.u32 	%p4, %r144, 15;
	mov.b32 	%r408, 0;
	mov.u32 	%r415, %r408;
	@%p4 bra 	$L__BB0_6;
	and.b32  	%r408, %r136, 2147483632;
	neg.s32 	%r402, %r408;
	add.s64 	%rd99, %rd1, 32;
	mov.b32 	%r415, 0;
$L__BB0_5:
	.pragma "nounroll";
	ld.global.u32 	%r146, [%rd99+-32];
	add.s32 	%r147, %r146, %r415;
	ld.global.u32 	%r148, [%rd99+-28];
	add.s32 	%r149, %r148, %r147;
	ld.global.u32 	%r150, [%rd99+-24];
	add.s32 	%r151, %r150, %r149;
	ld.global.u32 	%r152, [%rd99+-20];
	add.s32 	%r153, %r152, %r151;
	ld.global.u32 	%r154, [%rd99+-16];
	add.s32 	%r155, %r154, %r153;
	ld.global.u32 	%r156, [%rd99+-12];
	add.s32 	%r157, %r156, %r155;
	ld.global.u32 	%r158, [%rd99+-8];
	add.s32 	%r159, %r158, %r157;
	ld.global.u32 	%r160, [%rd99+-4];
	add.s32 	%r161, %r160, %r159;
	ld.global.u32 	%r162, [%rd99];
	add.s32 	%r163, %r162, %r161;
	ld.global.u32 	%r164, [%rd99+4];
	add.s32 	%r165, %r164, %r163;
	ld.global.u32 	%r166, [%rd99+8];
	add.s32 	%r167, %r166, %r165;
	ld.global.u32 	%r168, [%rd99+12];
	add.s32 	%r169, %r168, %r167;
	ld.global.u32 	%r170, [%rd99+16];
	add.s32 	%r171, %r170, %r169;
	ld.global.u32 	%r172, [%rd99+20];
	add.s32 	%r173, %r172, %r171;
	ld.global.u32 	%r174, [%rd99+24];
	add.s32 	%r175, %r174, %r173;
	ld.global.u32 	%r176, [%rd99+28];
	add.s32 	%r415, %r176, %r175;
	add.s32 	%r402, %r402, 16;
	add.s64 	%rd99, %rd99, 64;
	setp.ne.s32 	%p5, %r402, 0;
	@%p5 bra 	$L__BB0_5;
$L__BB0_6:
	setp.eq.s32 	%p6, %r5, 0;
	@%p6 bra 	$L__BB0_15;
	and.b32  	%r15, %r136, 7;
	setp.lt.u32 	%p7, %r5, 8;
	@%p7 bra 	$L__BB0_9;
	mul.wide.u32 	%rd15, %r408, 4;
	add.s64 	%rd16, %rd1, %rd15;
	ld.global.u32 	%r178, [%rd16];
	add.s32 	%r179, %r178, %r415;
	ld.global.u32 	%r180, [%rd16+4];
	add.s32 	%r181, %r180, %r179;
	ld.global.u32 	%r182, [%rd16+8];
	add.s32 	%r183, %r182, %r181;
	ld.global.u32 	%r184, [%rd16+12];
	add.s32 	%r185, %r184, %r183;
	ld.global.u32 	%r186, [%rd16+16];
	add.s32 	%r187, %r186, %r185;
	ld.global.u32 	%r188, [%rd16+20];
	add.s32 	%r189, %r188, %r187;
	ld.global.u32 	%r190, [%rd16+24];
	add.s32 	%r191, %r190, %r189;
	ld.global.u32 	%r192, [%rd16+28];
	add.s32 	%r415, %r192, %r191;
	add.s32 	%r408, %r408, 8;
$L__BB0_9:
	setp.eq.s32 	%p8, %r15, 0;
	@%p8 bra 	$L__BB0_15;
	and.b32  	%r21, %r136, 3;
	setp.lt.u32 	%p9, %r15, 4;
	@%p9 bra 	$L__BB0_12;
	mul.wide.u32 	%rd17, %r408, 4;
	add.s64 	%rd18, %rd1, %rd17;
	ld.global.u32 	%r194, [%rd18];
	add.s32 	%r195, %r194, %r415;
	ld.global.u32 	%r196, [%rd18+4];
	add.s32 	%r197, %r196, %r195;
	ld.global.u32 	%r198, [%rd18+8];
	add.s32 	%r199, %r198, %r197;
	ld.global.u32 	%r200, [%rd18+12];
	add.s32 	%r415, %r200, %r199;
	add.s32 	%r408, %r408, 4;
$L__BB0_12:
	setp.eq.s32 	%p10, %r21, 0;
	@%p10 bra 	$L__BB0_15;
	mul.wide.u32 	%rd19, %r408, 4;
	add.s64 	%rd100, %rd1, %rd19;
	neg.s32 	%r413, %r21;
$L__BB0_14:
	.pragma "nounroll";
	ld.global.u32 	%r201, [%rd100];
	add.s32 	%r415, %r201, %r415;
	add.s64 	%rd100, %rd100, 4;
	add.s32 	%r413, %r413, 1;
	setp.ne.s32 	%p11, %r413, 0;
	@%p11 bra 	$L__BB0_14;
$L__BB0_15:
	add.s32 	%r202, %r2, %r136;
	shr.u32 	%r203, %r202, 31;
	add.s32 	%r204, %r202, %r203;
	shr.s32 	%r205, %r204, 1;
	setp.eq.s32 	%p12, %r415, %r205;
	@%p12 bra 	$L__BB0_17;
	atom.relaxed.global.cas.b32 	%r206, [%rd2], 1, 0;
$L__BB0_17:
	setp.ne.s32 	%p13, %r4, 0;
	@%p13 bra 	$L__BB0_33;
	setp.lt.s32 	%p14, %r136, 1;
	mov.b32 	%r445, 0;
	@%p14 bra 	$L__BB0_31;
	add.s32 	%r210, %r136, -1;
	and.b32  	%r33, %r136, 15;
	setp.lt.u32 	%p15, %r210, 15;
	mov.b32 	%r438, 0;
	mov.u32 	%r445, %r438;
	@%p15 bra 	$L__BB0_22;
	and.b32  	%r438, %r136, 2147483632;
	neg.s32 	%r432, %r438;
	shl.b32 	%r430, %r136, 1;
	mul.lo.s32 	%r429, %r136, 3;
	shl.b32 	%r428, %r136, 2;
	mul.lo.s32 	%r427, %r136, 5;
	mul.lo.s32 	%r426, %r136, 6;
	mul.lo.s32 	%r425, %r136, 7;
	shl.b32 	%r424, %r136, 3;
	mul.lo.s32 	%r423, %r136, 9;
	mul.lo.s32 	%r422, %r136, 10;
	mul.lo.s32 	%r421, %r136, 11;
	mul.lo.s32 	%r420, %r136, 12;
	mul.lo.s32 	%r419, %r136, 13;
	mul.lo.s32 	%r418, %r136, 14;
	mul.lo.s32 	%r417, %r136, 15;
	mov.b32 	%r416, 0;
	mov.u32 	%r431, %r136;
	mov.u32 	%r445, %r416;
$L__BB0_21:
	.pragma "nounroll";
	mul.wide.u32 	%rd20, %r416, 4;
	add.s64 	%rd21, %rd1, %rd20;
	ld.global.u32 	%r212, [%rd21];
	add.s32 	%r213, %r212, %r445;
	mul.wide.u32 	%rd22, %r431, 4;
	add.s64 	%rd23, %rd1, %rd22;
	ld.global.u32 	%r214, [%rd23];
	add.s32 	%r215, %r214, %r213;
	mul.wide.u32 	%rd24, %r430, 4;
	add.s64 	%rd25, %rd1, %rd24;
	ld.global.u32 	%r216, [%rd25];
	add.s32 	%r217, %r216, %r215;
	mul.wide.u32 	%rd26, %r429, 4;
	add.s64 	%rd27, %rd1, %rd26;
	ld.global.u32 	%r218, [%rd27];
	add.s32 	%r219, %r218, %r217;
	mul.wide.u32 	%rd28, %r428, 4;
	add.s64 	%rd29, %rd1, %rd28;
	ld.global.u32 	%r220, [%rd29];
	add.s32 	%r221, %r220, %r219;
	mul.wide.u32 	%rd30, %r427, 4;
	add.s64 	%rd31, %rd1, %rd30;
	ld.global.u32 	%r222, [%rd31];
	add.s32 	%r223, %r222, %r221;
	mul.wide.u32 	%rd32, %r426, 4;
	add.s64 	%rd33, %rd1, %rd32;
	ld.global.u32 	%r224, [%rd33];
	add.s32 	%r225, %r224, %r223;
	mul.wide.u32 	%rd34, %r425, 4;
	add.s64 	%rd35, %rd1, %rd34;
	ld.global.u32 	%r226, [%rd35];
	add.s32 	%r227, %r226, %r225;
	mul.wide.u32 	%rd36, %r424, 4;
	add.s64 	%rd37, %rd1, %rd36;
	ld.global.u32 	%r228, [%rd37];
	add.s32 	%r229, %r228, %r227;
	mul.wide.u32 	%rd38, %r423, 4;
	add.s64 	%rd39, %rd1, %rd38;
	ld.global.u32 	%r230, [%rd39];
	add.s32 	%r231, %r230, %r229;
	mul.wide.u32 	%rd40, %r422, 4;
	add.s64 	%rd41, %rd1, %rd40;
	ld.global.u32 	%r232, [%rd41];
	add.s32 	%r233, %r232, %r231;
	mul.wide.u32 	%rd42, %r421, 4;
	add.s64 	%rd43, %rd1, %rd42;
	ld.global.u32 	%r234, [%rd43];
	add.s32 	%r235, %r234, %r233;
	mul.wide.u32 	%rd44, %r420, 4;
	add.s64 	%rd45, %rd1, %rd44;
	ld.global.u32 	%r236, [%rd45];
	add.s32 	%r237, %r236, %r235;
	mul.wide.u32 	%rd46, %r419, 4;
	add.s64 	%rd47, %rd1, %rd46;
	ld.global.u32 	%r238, [%rd47];
	add.s32 	%r239, %r238, %r237;
	mul.wide.u32 	%rd48, %r418, 4;
	add.s64 	%rd49, %rd1, %rd48;
	ld.global.u32 	%r240, [%rd49];
	add.s32 	%r241, %r240, %r239;
	mul.wide.u32 	%rd50, %r417, 4;
	add.s64 	%rd51, %rd1, %rd50;
	ld.global.u32 	%r242, [%rd51];
	add.s32 	%r445, %r242, %r241;
	add.s32 	%r432, %r432, 16;
	shl.b32 	%r243, %r136, 4;
	add.s32 	%r431, %r431, %r243;
	add.s32 	%r430, %r430, %r243;
	add.s32 	%r429, %r429, %r243;
	add.s32 	%r428, %r428, %r243;
	add.s32 	%r427, %r427, %r243;
	add.s32 	%r426, %r426, %r243;
	add.s32 	%r425, %r425, %r243;
	add.s32 	%r424, %r424, %r243;
	add.s32 	%r423, %r423, %r243;
	add.s32 	%r422, %r422, %r243;
	add.s32 	%r421, %r421, %r243;
	add.s32 	%r420, %r420, %r243;
	add.s32 	%r419, %r419, %r243;
	add.s32 	%r418, %r418, %r243;
	add.s32 	%r417, %r417, %r243;
	add.s32 	%r416, %r416, %r243;
	setp.ne.s32 	%p16, %r432, 0;
	@%p16 bra 	$L__BB0_21;
$L__BB0_22:
	setp.eq.s32 	%p17, %r33, 0;
	@%p17 bra 	$L__BB0_31;
	and.b32  	%r89, %r136, 7;
	setp.lt.u32 	%p18, %r33, 8;
	@%p18 bra 	$L__BB0_25;
	mul.lo.s32 	%r245, %r438, %r136;
	mul.wide.u32 	%rd52, %r245, 4;
	add.s64 	%rd53, %rd1, %rd52;
	ld.global.u32 	%r246, [%rd53];
	add.s32 	%r247, %r246, %r445;
	add.s32 	%r248, %r245, %r136;
	mul.wide.u32 	%rd54, %r248, 4;
	add.s64 	%rd55, %rd1, %rd54;
	ld.global.u32 	%r249, [%rd55];
	add.s32 	%r250, %r249, %r247;
	add.s32 	%r251, %r248, %r136;
	mul.wide.u32 	%rd56, %r251, 4;
	add.s64 	%rd57, %rd1, %rd56;
	ld.global.u32 	%r252, [%rd57];
	add.s32 	%r253, %r252, %r250;
	add.s32 	%r254, %r251, %r136;
	mul.wide.u32 	%rd58, %r254, 4;
	add.s64 	%rd59, %rd1, %rd58;
	ld.global.u32 	%r255, [%rd59];
	add.s32 	%r256, %r255, %r253;
	add.s32 	%r257, %r254, %r136;
	mul.wide.u32 	%rd60, %r257, 4;
	add.s64 	%rd61, %rd1, %rd60;
	ld.global.u32 	%r258, [%rd61];
	add.s32 	%r259, %r258, %r256;
	add.s32 	%r260, %r257, %r136;
	mul.wide.u32 	%rd62, %r260, 4;
	add.s64 	%rd63, %rd1, %rd62;
	ld.global.u32 	%r261, [%rd63];
	add.s32 	%r262, %r261, %r259;
	add.s32 	%r263, %r260, %r136;
	mul.wide.u32 	%rd64, %r263, 4;
	add.s64 	%rd65, %rd1, %rd64;
	ld.global.u32 	%r264, [%rd65];
	add.s32 	%r265, %r264, %r262;
	add.s32 	%r266, %r263, %r136;
	mul.wide.u32 	%rd66, %r266, 4;
	add.s64 	%rd67, %rd1, %rd66;
	ld.global.u32 	%r267, [%rd67];
	add.s32 	%r445, %r267, %r265;
	add.s32 	%r438, %r438, 8;
$L__BB0_25:
	setp.eq.s32 	%p19, %r89, 0;
	@%p19 bra 	$L__BB0_31;
	and.b32  	%r95, %r136, 3;
	setp.lt.u32 	%p20, %r89, 4;
	@%p20 bra 	$L__BB0_28;
	mul.lo.s32 	%r269, %r438, %r136;
	mul.wide.u32 	%rd68, %r269, 4;
	add.s64 	%rd69, %rd1, %rd68;
	ld.global.u32 	%r270, [%rd69];
	add.s32 	%r271, %r270, %r445;
	add.s32 	%r272, %r269, %r136;
	mul.wide.u32 	%rd70, %r272, 4;
	add.s64 	%rd71, %rd1, %rd70;
	ld.global.u32 	%r273, [%rd71];
	add.s32 	%r274, %r273, %r271;
	add.s32 	%r275, %r272, %r136;
	mul.wide.u32 	%rd72, %r275, 4;
	add.s64 	%rd73, %rd1, %rd72;
	ld.global.u32 	%r276, [%rd73];
	add.s32 	%r277, %r276, %r274;
	add.s32 	%r278, %r275, %r136;
	mul.wide.u32 	%rd74, %r278, 4;
	add.s64 	%rd75, %rd1, %rd74;
	ld.global.u32 	%r279, [%rd75];
	add.s32 	%r445, %r279, %r277;
	add.s32 	%r438, %r438, 4;
$L__BB0_28:
	setp.eq.s32 	%p21, %r95, 0;
	@%p21 bra 	$L__BB0_31;
	mul.lo.s32 	%r280, %r438, %r136;
	mul.wide.u32 	%rd76, %r280, 4;
	add.s64 	%rd101, %rd1, %rd76;
	mul.wide.u32 	%rd10, %r136, 4;
	neg.s32 	%r443, %r95;
$L__BB0_30:
	.pragma "nounroll";
	ld.global.u32 	%r281, [%rd101];
	add.s32 	%r445, %r281, %r445;
	add.s64 	%rd101, %rd101, %rd10;
	add.s32 	%r443, %r443, 1;
	setp.ne.s32 	%p22, %r443, 0;
	@%p22 bra 	$L__BB0_30;
$L__BB0_31:
	add.s32 	%r282, %r2, %r136;
	shr.u32 	%r283, %r282, 31;
	add.s32 	%r284, %r282, %r283;
	shr.s32 	%r285, %r284, 1;
	setp.eq.s32 	%p23, %r445, %r285;
	@%p23 bra 	$L__BB0_33;
	atom.relaxed.global.cas.b32 	%r286, [%rd2], 1, 0;
$L__BB0_33:
	mul.hi.s32 	%r287, %r451, 1431655766;
	shr.u32 	%r288, %r287, 31;
	add.s32 	%r289, %r287, %r288;
	mul.lo.s32 	%r290, %r289, 3;
	sub.s32 	%r291, %r451, %r290;
	mul.hi.s32 	%r292, %r4, 1431655766;
	shr.u32 	%r293, %r292, 31;
	add.s32 	%r294, %r292, %r293;
	mul.lo.s32 	%r295, %r294, 3;
	sub.s32 	%r296, %r4, %r295;
	or.b32  	%r297, %r296, %r291;
	setp.ne.s32 	%p24, %r297, 0;
	@%p24 bra 	$L__BB0_47;
	add.s32 	%r300, %r451, 2;
	max.s32 	%r301, %r451, %r300;
	sub.s32 	%r302, %r301, %r451;
	add.s32 	%r107, %r302, 1;
	and.b32  	%r108, %r107, 7;
	setp.lt.u32 	%p25, %r302, 7;
	mov.b32 	%r459, 0;
	@%p25 bra 	$L__BB0_37;
	mad.lo.s32 	%r447, %r451, %r136, %r4;
	shl.b32 	%r110, %r136, 3;
	and.b32  	%r304, %r107, -8;
	neg.s32 	%r446, %r304;
	mov.b32 	%r459, 0;
	mul.wide.s32 	%rd79, %r136, 4;
$L__BB0_36:
	.pragma "nounroll";
	mul.wide.s32 	%rd77, %r447, 4;
	add.s64 	%rd78, %rd1, %rd77;
	ld.global.u32 	%r305, [%rd78];
	add.s32 	%r306, %r305, %r459;
	ld.global.u32 	%r307, [%rd78+4];
	add.s32 	%r308, %r307, %r306;
	ld.global.u32 	%r309, [%rd78+8];
	add.s32 	%r310, %r309, %r308;
	add.s64 	%rd80, %rd78, %rd79;
	ld.global.u32 	%r311, [%rd80];
	add.s32 	%r312, %r311, %r310;
	ld.global.u32 	%r313, [%rd80+4];
	add.s32 	%r314, %r313, %r312;
	ld.global.u32 	%r315, [%rd80+8];
	add.s32 	%r316, %r315, %r314;
	add.s64 	%rd81, %rd80, %rd79;
	ld.global.u32 	%r317, [%rd81];
	add.s32 	%r318, %r317, %r316;
	ld.global.u32 	%r319, [%rd81+4];
	add.s32 	%r320, %r319, %r318;
	ld.global.u32 	%r321, [%rd81+8];
	add.s32 	%r322, %r321, %r320;
	add.s64 	%rd82, %rd81, %rd79;
	ld.global.u32 	%r323, [%rd82];
	add.s32 	%r324, %r323, %r322;
	ld.global.u32 	%r325, [%rd82+4];
	add.s32 	%r326, %r325, %r324;
	ld.global.u32 	%r327, [%rd82+8];
	add.s32 	%r328, %r327, %r326;
	add.s64 	%rd83, %rd82, %rd79;
	ld.global.u32 	%r329, [%rd83];
	add.s32 	%r330, %r329, %r328;
	ld.global.u32 	%r331, [%rd83+4];
	add.s32 	%r332, %r331, %r330;
	ld.global.u32 	%r333, [%rd83+8];
	add.s32 	%r334, %r333, %r332;
	add.s64 	%rd84, %rd83, %rd79;
	ld.global.u32 	%r335, [%rd84];
	add.s32 	%r336, %r335, %r334;
	ld.global.u32 	%r337, [%rd84+4];
	add.s32 	%r338, %r337, %r336;
	ld.global.u32 	%r339, [%rd84+8];
	add.s32 	%r340, %r339, %r338;
	add.s64 	%rd85, %rd84, %rd79;
	ld.global.u32 	%r341, [%rd85];
	add.s32 	%r342, %r341, %r340;
	ld.global.u32 	%r343, [%rd85+4];
	add.s32 	%r344, %r343, %r342;
	ld.global.u32 	%r345, [%rd85+8];
	add.s32 	%r346, %r345, %r344;
	add.s64 	%rd86, %rd85, %rd79;
	ld.global.u32 	%r347, [%rd86];
	add.s32 	%r348, %r347, %r346;
	ld.global.u32 	%r349, [%rd86+4];
	add.s32 	%r350, %r349, %r348;
	ld.global.u32 	%r351, [%rd86+8];
	add.s32 	%r459, %r351, %r350;
	add.s32 	%r451, %r451, 8;
	add.s32 	%r447, %r447, %r110;
	add.s32 	%r446, %r446, 8;
	setp.ne.s32 	%p26, %r446, 0;
	@%p26 bra 	$L__BB0_36;
$L__BB0_37:
	setp.eq.s32 	%p27, %r108, 0;
	@%p27 bra 	$L__BB0_45;
	and.b32  	%r123, %r107, 3;
	setp.lt.u32 	%p28, %r108, 4;
	@%p28 bra 	$L__BB0_40;
	mad.lo.s32 	%r353, %r451, %r136, %r4;
	mul.wide.s32 	%rd87, %r353, 4;
	add.s64 	%rd88, %rd1, %rd87;
	ld.global.u32 	%r354, [%rd88];
	add.s32 	%r355, %r354, %r459;
	ld.global.u32 	%r356, [%rd88+4];
	add.s32 	%r357, %r356, %r355;
	ld.global.u32 	%r358, [%rd88+8];
	add.s32 	%r359, %r358, %r357;
	mul.wide.s32 	%rd89, %r136, 4;
	add.s64 	%rd90, %rd88, %rd89;
	ld.global.u32 	%r360, [%rd90];
	add.s32 	%r361, %r360, %r359;
	ld.global.u32 	%r362, [%rd90+4];
	add.s32 	%r363, %r362, %r361;
	ld.global.u32 	%r364, [%rd90+8];
	add.s32 	%r365, %r364, %r363;
	add.s64 	%rd91, %rd90, %rd89;
	ld.global.u32 	%r366, [%rd91];
	add.s32 	%r367, %r366, %r365;
	ld.global.u32 	%r368, [%rd91+4];
	add.s32 	%r369, %r368, %r367;
	ld.global.u32 	%r370, [%rd91+8];
	add.s32 	%r371, %r370, %r369;
	add.s64 	%rd92, %rd91, %rd89;
	ld.global.u32 	%r372, [%rd92];
	add.s32 	%r373, %r372, %r371;
	ld.global.u32 	%r374, [%rd92+4];
	add.s32 	%r375, %r374, %r373;
	ld.global.u32 	%r376, [%rd92+8];
	add.s32 	%r459, %r376, %r375;
	add.s32 	%r451, %r451, 4;
$L__BB0_40:
	setp.eq.s32 	%p29, %r123, 0;
	@%p29 bra 	$L__BB0_45;
	setp.eq.s32 	%p30, %r123, 1;
	@%p30 bra 	$L__BB0_43;
	mad.lo.s32 	%r378, %r451, %r136, %r4;
	mul.wide.s32 	%rd93, %r378, 4;
	add.s64 	%rd94, %rd1, %rd93;
	ld.global.u32 	%r379, [%rd94];
	add.s32 	%r380, %r379, %r459;
	ld.global.u32 	%r381, [%rd94+4];
	add.s32 	%r382, %r381, %r380;
	ld.global.u32 	%r383, [%rd94+8];
	add.s32 	%r384, %r383, %r382;
	mul.wide.s32 	%rd95, %r136, 4;
	add.s64 	%rd96, %rd94, %rd95;
	ld.global.u32 	%r385, [%rd96];
	add.s32 	%r386, %r385, %r384;
	ld.global.u32 	%r387, [%rd96+4];
	add.s32 	%r388, %r387, %r386;
	ld.global.u32 	%r389, [%rd96+8];
	add.s32 	%r459, %r389, %r388;
	add.s32 	%r451, %r451, 2;
$L__BB0_43:
	and.b32  	%r390, %r107, 1;
	setp.eq.b32 	%p31, %r390, 1;
	not.pred 	%p32, %p31;
	@%p32 bra 	$L__BB0_45;
	mad.lo.s32 	%r391, %r451, %r136, %r4;
	mul.wide.s32 	%rd97, %r391, 4;
	add.s64 	%rd98, %rd1, %rd97;
	ld.global.u32 	%r392, [%rd98];
	add.s32 	%r393, %r392, %r459;
	ld.global.u32 	%r394, [%rd98+4];
	add.s32 	%r395, %r394, %r393;
	ld.global.u32 	%r396, [%rd98+8];
	add.s32 	%r459, %r396, %r395;
$L__BB0_45:
	add.s32 	%r397, %r2, %r136;
	shr.u32 	%r398, %r397, 31;
	add.s32 	%r399, %r397, %r398;
	shr.s32 	%r400, %r399, 1;
	setp.eq.s32 	%p33, %r459, %r400;
	@%p33 bra 	$L__BB0_47;
	atom.relaxed.global.cas.b32 	%r401, [%rd2], 1, 0;
$L__BB0_47:
	ret;

}


// ===== COMPILED SASS (sm_100) =====

	.target	sm_100

	.elftype	@"ET_EXEC"


//--------------------- .note.nv.tkinfo           --------------------------
	.section	.note.nv.tkinfo,"",@"SHT_NOTE"
	.sectionflags	@"SHF_NOTE_NV_TKINFO"
	.tkinfo
        /*0018*/ 	.word	0x00000002
        /*0030*/ 	.string	""
        /*0030*/ 	.string	"ptxas"
        /*0030*/ 	.string	"Cuda compilation tools, release 13.0, V13.0.88"
        /*0030*/ 	.string	"Build cuda_13.0.r13.0/compiler.36424714_0"
        /*0030*/ 	.string	"-arch sm_100 -m 64 "



//--------------------- .note.nv.cuinfo           --------------------------
	.section	.note.nv.cuinfo,"",@"SHT_NOTE"
	.sectionflags	@"SHF_NOTE_NV_CUINFO"
        /*0018*/ 	.short	0x0002
        /*001a*/ 	.short	0x0064
        /*001c*/ 	.short	0x0082
	.zero		2


//--------------------- .nv.info                  --------------------------
	.section	.nv.info,"",@"SHT_CUDA_INFO"
	.align	4


	//----- nvinfo : EIATTR_REGCOUNT
	.align		4
        /*0000*/ 	.byte	0x04, 0x2f
        /*0002*/ 	.short	(.L_1 - .L_0)
	.align		4
.L_0:
        /*0004*/ 	.word	index@(_Z5checkPiiS_)
        /*0008*/ 	.word	0x00000020


	//----- nvinfo : EIATTR_FRAME_SIZE
	.align		4
.L_1:
        /*000c*/ 	.byte	0x04, 0x11
        /*000e*/ 	.short	(.L_3 - .L_2)
	.align		4
.L_2:
        /*0010*/ 	.word	index@(_Z5checkPiiS_)
        /*0014*/ 	.word	0x00000000


	//----- nvinfo : EIATTR_MIN_STACK_SIZE
	.align		4
.L_3:
        /*0018*/ 	.byte	0x04, 0x12
        /*001a*/ 	.short	(.L_5 - .L_4)
	.align		4
.L_4:
        /*001c*/ 	.word	index@(_Z5checkPiiS_)
        /*0020*/ 	.word	0x00000000
.L_5:


//--------------------- .nv.compat                --------------------------
	.section	.nv.compat,"",@"SHT_CUDA_COMPAT_INFO"
	.align	4
        /*0000*/ 	.byte	0x02, 0x09, 0x00, 0x00, 0x02, 0x02, 0x01, 0x00, 0x02, 0x05, 0x05, 0x00, 0x03, 0x07, 0x01, 0x01
        /*0010*/ 	.byte	0x02, 0x03, 0x00, 0x00, 0x02, 0x06, 0x01, 0x00, 0x04, 0x0b, 0x08, 0x00, 0x09, 0x00, 0x00, 0x00
        /*0020*/ 	.byte	0x00, 0x00, 0x00, 0x00


//--------------------- .nv.info._Z5checkPiiS_    --------------------------
	.section	.nv.info._Z5checkPiiS_,"",@"SHT_CUDA_INFO"
	.sectionflags	@""
	.align	4


	//----- nvinfo : EIATTR_CUDA_API_VERSION
	.align		4
        /*0000*/ 	.byte	0x04, 0x37
        /*0002*/ 	.short	(.L_7 - .L_6)
.L_6:
        /*0004*/ 	.word	0x00000082


	//----- nvinfo : EIATTR_KPARAM_INFO
	.align		4
.L_7:
        /*0008*/ 	.byte	0x04, 0x17
        /*000a*/ 	.short	(.L_9 - .L_8)
.L_8:
        /*000c*/ 	.word	0x00000000
        /*0010*/ 	.short	0x0002
        /*0012*/ 	.short	0x0010
        /*0014*/ 	.byte	0x00, 0xf5, 0x21, 0x00


	//----- nvinfo : EIATTR_KPARAM_INFO
	.align		4
.L_9:
        /*0018*/ 	.byte	0x04, 0x17
        /*001a*/ 	.short	(.L_11 - .L_10)
.L_10:
        /*001c*/ 	.word	0x00000000
        /*0020*/ 	.short	0x0001
        /*0022*/ 	.short	0x0008
        /*0024*/ 	.byte	0x00, 0xf0, 0x11, 0x00


	//----- nvinfo : EIATTR_KPARAM_INFO
	.align		4
.L_11:
        /*0028*/ 	.byte	0x04, 0x17
        /*002a*/ 	.short	(.L_13 - .L_12)
.L_12:
        /*002c*/ 	.word	0x00000000
        /*0030*/ 	.short	0x0000
        /*0032*/ 	.short	0x0000
        /*0034*/ 	.byte	0x00, 0xf5, 0x21, 0x00


	//----- nvinfo : EIATTR_SPARSE_MMA_MASK
	.align		4
.L_13:
        /*0038*/ 	.byte	0x03, 0x50
        /*003a*/ 	.short	0x0000


	//----- nvinfo : EIATTR_MAXREG_COUNT
	.align		4
        /*003c*/ 	.byte	0x03, 0x1b
        /*003e*/ 	.short	0x00ff


	//----- nvinfo : EIATTR_MERCURY_ISA_VERSION
	.align		4
        /*0040*/ 	.byte	0x03, 0x5f
        /*0042*/ 	.short	0x0101


	//----- nvinfo : EIATTR_VRC_CTA_INIT_COUNT
	.align		4
        /*0044*/ 	.byte	0x02, 0x4a
	.zero		1
	.zero		1


	//----- nvinfo : EIATTR_EXIT_INSTR_OFFSETS
	.align		4
        /*0048*/ 	.byte	0x04, 0x1c
        /*004a*/ 	.short	(.L_15 - .L_14)


	//   ....[0]....
.L_14:
        /*004c*/ 	.word	0x00000080


	//   ....[1]....
        /*0050*/ 	.word	0x000017e0


	//   ....[2]....
        /*0054*/ 	.word	0x000020b0


	//   ....[3]....
        /*0058*/ 	.word	0x00002120


	//----- nvinfo : EIATTR_CRS_STACK_SIZE
	.align		4
.L_15:
        /*005c*/ 	.byte	0x04, 0x1e
        /*005e*/ 	.short	(.L_17 - .L_16)
.L_16:
        /*0060*/ 	.word	0x00000000


	//----- nvinfo : EIATTR_CBANK_PARAM_SIZE
	.align		4
.L_17:
        /*0064*/ 	.byte	0x03, 0x19
        /*0066*/ 	.short	0x0018


	//----- nvinfo : EIATTR_PARAM_CBANK
	.align		4
        /*0068*/ 	.byte	0x04, 0x0a
        /*006a*/ 	.short	(.L_19 - .L_18)
	.align		4
.L_18:
        /*006c*/ 	.word	index@(.nv.constant0._Z5checkPiiS_)
        /*0070*/ 	.short	0x0380
        /*0072*/ 	.short	0x0018


	//----- nvinfo : EIATTR_SW_WAR
	.align		4
.L_19:
        /*0074*/ 	.byte	0x04, 0x36
        /*0076*/ 	.short	(.L_21 - .L_20)
.L_20:
        /*0078*/ 	.word	0x00000008
.L_21:


//--------------------- .nv.callgraph             --------------------------
	.section	.nv.callgraph,"",@"SHT_CUDA_CALLGRAPH"
	.align	4
	.sectionentsize	8
	.align		4
        /*0000*/ 	.word	0x00000000
	.align		4
        /*0004*/ 	.word	0xffffffff
	.align		4
        /*0008*/ 	.word	0x00000000
	.align		4
        /*000c*/ 	.word	0xfffffffe
	.align		4
        /*0010*/ 	.word	0x00000000
	.align		4
        /*0014*/ 	.word	0xfffffffd
	.align		4
        /*0018*/ 	.word	0x00000000
	.align		4
        /*001c*/ 	.word	0xfffffffc


//--------------------- .text._Z5checkPiiS_       --------------------------
	.section	.text._Z5checkPiiS_,"ax",@progbits
	.align	128
        .global         _Z5checkPiiS_
        .type           _Z5checkPiiS_,@function
        .size           _Z5checkPiiS_,(.L_x_24 - _Z5checkPiiS_)
        .other          _Z5checkPiiS_,@"STO_CUDA_ENTRY STV_DEFAULT"
_Z5checkPiiS_:
.text._Z5checkPiiS_:
[----:B------:R-:W-:Y:S01]  /*0000*/  LDC R1, c[0x0][0x37c] ;  /* 0x0000df00ff017b82 */ /* 0x000fe20000000800 */
[----:B------:R-:W0:Y:S07]  /*0010*/  S2R R3, SR_TID.X ;  /* 0x0000000000037919 */ /* 0x000e2e0000002100 */
[----:B------:R-:W0:Y:S01]  /*0020*/  S2UR UR4, SR_CTAID.X ;  /* 0x00000000000479c3 */ /* 0x000e220000002500 */
[----:B------:R-:W1:Y:S07]  /*0030*/  LDCU UR19, c[0x0][0x388] ;  /* 0x00007100ff1377ac */ /* 0x000e6e0008000800 */
[----:B------:R-:W0:Y:S01]  /*0040*/  LDC R0, c[0x0][0x360] ;  /* 0x0000d800ff007b82 */ /* 0x000e220000000800 */
[----:B-1----:R-:W-:Y:S01]  /*0050*/  UIMAD UR18, UR19, UR19, URZ ;  /* 0x00000013131272a4 */ /* 0x002fe2000f8e02ff */
[----:B0-----:R-:W-:-:S05]  /*0060*/  IMAD R0, R0, UR4, R3 ;  /* 0x0000000400007c24 */ /* 0x001fca000f8e0203 */
[----:B------:R-:W-:-:S13]  /*0070*/  ISETP.GE.AND P0, PT, R0, UR18, PT ;  /* 0x0000001200007c0c */ /* 0x000fda000bf06270 */
[----:B------:R-:W-:Y:S05]  /*0080*/  @P0 EXIT ;  /* 0x000000000000094d */ /* 0x000fea0003800000 */
[----:B------:R-:W-:Y:S01]  /*0090*/  IABS R5, UR19 ;  /* 0x0000001300057c13 */ /* 0x000fe20008000000 */
[----:B------:R-:W0:Y:S01]  /*00a0*/  LDCU.64 UR16, c[0x0][0x358] ;  /* 0x00006b00ff1077ac */ /* 0x000e220008000a00 */
[----:B------:R-:W-:Y:S02]  /*00b0*/  BSSY.RECONVERGENT B0, `(.L_x_0) ;  /* 0x0000086000007945 */ /* 0x000fe40003800200 */
[----:B------:R-:W1:Y:S08]  /*00c0*/  I2F.RP R4, R5 ;  /* 0x0000000500047306 */ /* 0x000e700000209400 */
[----:B-1----:R-:W1:Y:S02]  /*00d0*/  MUFU.RCP R4, R4 ;  /* 0x0000000400047308 */ /* 0x002e640000001000 */
[----:B-1----:R-:W-:-:S06]  /*00e0*/  VIADD R2, R4, 0xffffffe ;  /* 0x0ffffffe04027836 */ /* 0x002fcc0000000000 */
[----:B------:R1:W2:Y:S02]  /*00f0*/  F2I.FTZ.U32.TRUNC.NTZ R3, R2 ;  /* 0x0000000200037305 */ /* 0x0002a4000021f000 */
[----:B-1----:R-:W-:Y:S02]  /*0100*/  IMAD.MOV.U32 R2, RZ, RZ, RZ ;  /* 0x000000ffff027224 */ /* 0x002fe400078e00ff */
[----:B--2---:R-:W-:-:S04]  /*0110*/  IMAD.MOV R6, RZ, RZ, -R3 ;  /* 0x000000ffff067224 */ /* 0x004fc800078e0a03 */
[----:B------:R-:W-:Y:S01]  /*0120*/  IMAD R7, R6, R5, RZ ;  /* 0x0000000506077224 */ /* 0x000fe200078e02ff */
[----:B------:R-:W-:-:S03]  /*0130*/  IABS R6, R0 ;  /* 0x0000000000067213 */ /* 0x000fc60000000000 */
[----:B------:R-:W-:Y:S01]  /*0140*/  IMAD.HI.U32 R3, R3, R7, R2 ;  /* 0x0000000703037227 */ /* 0x000fe200078e0002 */
[----:B------:R-:W-:-:S04]  /*0150*/  LOP3.LUT R2, R0, UR19, RZ, 0x3c, !PT ;  /* 0x0000001300027c12 */ /* 0x000fc8000f8e3cff */
[----:B------:R-:W-:Y:S01]  /*0160*/  ISETP.GE.AND P1, PT, R2, RZ, PT ;  /* 0x000000ff0200720c */ /* 0x000fe20003f26270 */
[----:B------:R-:W-:-:S05]  /*0170*/  IMAD.HI.U32 R3, R3, R6, RZ ;  /* 0x0000000603037227 */ /* 0x000fca00078e00ff */
[----:B------:R-:W-:-:S05]  /*0180*/  IADD3 R4, PT, PT, -R3, RZ, RZ ;  /* 0x000000ff03047210 */ /* 0x000fca0007ffe1ff */
[----:B------:R-:W-:-:S05]  /*0190*/  IMAD R4, R5, R4, R6 ;  /* 0x0000000405047224 */ /* 0x000fca00078e0206 */
[----:B------:R-:W-:-:S13]  /*01a0*/  ISETP.GT.U32.AND P2, PT, R5, R4, PT ;  /* 0x000000040500720c */ /* 0x000fda0003f44070 */
[----:B------:R-:W-:Y:S02]  /*01b0*/  @!P2 IMAD.IADD R4, R4, 0x1, -R5 ;  /* 0x000000010404a824 */ /* 0x000fe400078e0a05 */
[----:B------:R-:W-:Y:S01]  /*01c0*/  @!P2 VIADD R3, R3, 0x1 ;  /* 0x000000010303a836 */ /* 0x000fe20000000000 */
[----:B------:R-:W-:Y:S02]  /*01d0*/  ISETP.NE.AND P2, PT, RZ, UR19, PT ;  /* 0x00000013ff007c0c */ /* 0x000fe4000bf45270 */
[----:B------:R-:W-:-:S13]  /*01e0*/  ISETP.GE.U32.AND P0, PT, R4, R5, PT ;  /* 0x000000050400720c */ /* 0x000fda0003f06070 */
[----:B------:R-:W-:-:S05]  /*01f0*/  @P0 VIADD R3, R3, 0x1 ;  /* 0x0000000103030836 */ /* 0x000fca0000000000 */
[----:B------:R-:W-:Y:S02]  /*0200*/  @!P1 IADD3 R3, PT, PT, -R3, RZ, RZ ;  /* 0x000000ff03039210 */ /* 0x000fe40007ffe1ff */
[----:B------:R-:W-:-:S04]  /*0210*/  @!P2 LOP3.LUT R3, RZ, UR19, RZ, 0x33, !PT ;  /* 0x00000013ff03ac12 */ /* 0x000fc8000f8e33ff */
[----:B------:R-:W-:Y:S01]  /*0220*/  ISETP.NE.AND P0, PT, R3, RZ, PT ;  /* 0x000000ff0300720c */ /* 0x000fe20003f05270 */
[----:B------:R-:W-:-:S04]  /*0230*/  IMAD.MOV R5, RZ, RZ, -R3 ;  /* 0x000000ffff057224 */ /* 0x000fc800078e0a03 */
[----:B------:R-:W-:-:S08]  /*0240*/  IMAD R0, R5, UR19, R0 ;  /* 0x0000001305007c24 */ /* 0x000fd0000f8e0200 */
[----:B0-----:R-:W-:Y:S05]  /*0250*/  @P0 BRA `(.L_x_1) ;  /* 0x0000000400ac0947 */ /* 0x001fea0003800000 */
[----:B------:R-:W-:Y:S01]  /*0260*/  UISETP.GE.AND UP0, UPT, UR19, 0x1, UPT ;  /* 0x000000011300788c */ /* 0x000fe2000bf06270 */
[----:B------:R-:W-:-:S08]  /*0270*/  IMAD.MOV.U32 R2, RZ, RZ, RZ ;  /* 0x000000ffff027224 */ /* 0x000fd000078e00ff */
[----:B------:R-:W-:Y:S05]  /*0280*/  BRA.U !UP0, `(.L_x_2) ;  /* 0x0000000508747547 */ /* 0x000fea000b800000 */
[----:B------:R-:W-:Y:S01]  /*0290*/  UIADD3 UR4, UPT, UPT, UR19, -0x1, URZ ;  /* 0xffffffff13047890 */ /* 0x000fe2000fffe0ff */
[----:B------:R-:W-:Y:S01]  /*02a0*/  HFMA2 R2, -RZ, RZ, 0, 0 ;  /* 0x00000000ff027431 */ /* 0x000fe200000001ff */
[----:B------:R-:W-:Y:S01]  /*02b0*/  ULOP3.LUT UR6, UR19, 0xf, URZ, 0xc0, !UPT ;  /* 0x0000000f13067892 */ /* 0x000fe2000f8ec0ff */
[----:B------:R-:W-:Y:S01]  /*02c0*/  IMAD.MOV.U32 R6, RZ, RZ, RZ ;  /* 0x000000ffff067224 */ /* 0x000fe200078e00ff */
[----:B------:R-:W-:Y:S02]  /*02d0*/  UISETP.GE.U32.AND UP1, UPT, UR4, 0xf, UPT ;  /* 0x0000000f0400788c */ /* 0x000fe4000bf26070 */
[----:B------:R-:W-:-:S07]  /*02e0*/  UISETP.NE.AND UP0, UPT, UR6, URZ, UPT ;  /* 0x000000ff0600728c */ /* 0x000fce000bf05270 */
[----:B------:R-:W-:Y:S05]  /*02f0*/  BRA.U !UP1, `(.L_x_3) ;  /* 0x00000001099c7547 */ /* 0x000fea000b800000 */
[----:B------:R-:W0:Y:S01]  /*0300*/  LDCU.64 UR4, c[0x0][0x380] ;  /* 0x00007000ff0477ac */ /* 0x000e220008000a00 */
[----:B------:R-:W-:Y:S01]  /*0310*/  IMAD.MOV.U32 R2, RZ, RZ, RZ ;  /* 0x000000ffff027224 */ /* 0x000fe200078e00ff */
[----:B------:R-:W-:-:S04]  /*0320*/  ULOP3.LUT UR7, UR19, 0x7ffffff0, URZ, 0xc0, !UPT ;  /* 0x7ffffff013077892 */ /* 0x000fc8000f8ec0ff */
[----:B------:R-:W-:Y:S02]  /*0330*/  UIADD3 UR8, UPT, UPT, -UR7, URZ, URZ ;  /* 0x000000ff07087290 */ /* 0x000fe4000fffe1ff */
[----:B------:R-:W-:Y:S01]  /*0340*/  IMAD.U32 R6, RZ, RZ, UR7 ;  /* 0x00000007ff067e24 */ /* 0x000fe2000f8e00ff */
[----:B0-----:R-:W-:-:S04]  /*0350*/  UIADD3 UR4, UP1, UPT, UR4, 0x20, URZ ;  /* 0x0000002004047890 */ /* 0x001fc8000ff3e0ff */
[----:B------:R-:W-:Y:S02]  /*0360*/  UIADD3.X UR5, UPT, UPT, URZ, UR5, URZ, UP1, !UPT ;  /* 0x00000005ff057290 */ /* 0x000fe40008ffe4ff */
[----:B------:R-:W-:-:S04]  /*0370*/  IMAD.U32 R10, RZ, RZ, UR4 ;  /* 0x00000004ff0a7e24 */ /* 0x000fc8000f8e00ff */
[----:B------:R-:W-:-:S07]  /*0380*/  MOV R5, UR5 ;  /* 0x0000000500057c02 */ /* 0x000fce0008000f00 */
.L_x_4:
[----:B------:R-:W-:-:S05]  /*0390*/  IMAD.MOV.U32 R4, RZ, RZ, R10 ;  /* 0x000000ffff047224 */ /* 0x000fca00078e000a */
[----:B------:R-:W2:Y:S04]  /*03a0*/  LDG.E R9, desc[UR16][R4.64+-0x20] ;  /* 0xffffe01004097981 */ /* 0x000ea8000c1e1900 */
[----:B------:R-:W2:Y:S04]  /*03b0*/  LDG.E R10, desc[UR16][R4.64+-0x1c] ;  /* 0xffffe410040a7981 */ /* 0x000ea8000c1e1900 */
[----:B------:R-:W3:Y:S04]  /*03c0*/  LDG.E R12, desc[UR16][R4.64+-0x18] ;  /* 0xffffe810040c7981 */ /* 0x000ee8000c1e1900 */
[----:B------:R-:W3:Y:S04]  /*03d0*/  LDG.E R11, desc[UR16][R4.64+-0x14] ;  /* 0xffffec10040b7981 */ /* 0x000ee8000c1e1900 */
[----:B------:R-:W4:Y:S04]  /*03e0*/  LDG.E R14, desc[UR16][R4.64+-0x10] ;  /* 0xfffff010040e7981 */ /* 0x000f28000c1e1900 */
[----:B------:R-:W4:Y:S04]  /*03f0*/  LDG.E R13, desc[UR16][R4.64+-0xc] ;  /* 0xfffff410040d7981 */ /* 0x000f28000c1e1900 */
[----:B------:R-:W5:Y:S04]  /*0400*/  LDG.E R16, desc[UR16][R4.64+-0x8] ;  /* 0xfffff81004107981 */ /* 0x000f68000c1e1900 */
        /* <DEDUP_REMOVED lines=8> */
[----:B------:R0:W5:Y:S01]  /*0490*/  LDG.E R8, desc[UR16][R4.64+0x1c] ;  /* 0x00001c1004087981 */ /* 0x000162000c1e1900 */
[----:B------:R-:W-:-:S04]  /*04a0*/  UIADD3 UR8, UPT, UPT, UR8, 0x10, URZ ;  /* 0x0000001008087890 */ /* 0x000fc8000fffe0ff */
[----:B------:R-:W-:Y:S01]  /*04b0*/  UISETP.NE.AND UP1, UPT, UR8, URZ, UPT ;  /* 0x000000ff0800728c */ /* 0x000fe2000bf25270 */
[----:B--2---:R-:W-:Y:S02]  /*04c0*/  IADD3 R9, PT, PT, R10, R9, R2 ;  /* 0x000000090a097210 */ /* 0x004fe40007ffe002 */
[----:B------:R-:W-:-:S05]  /*04d0*/  IADD3 R10, P0, PT, R4, 0x40, RZ ;  /* 0x00000040040a7810 */ /* 0x000fca0007f1e0ff */
[----:B0-----:R-:W-:Y:S01]  /*04e0*/  IMAD.X R5, RZ, RZ, R5, P0 ;  /* 0x000000ffff057224 */ /* 0x001fe200000e0605 */
[----:B---3--:R-:W-:-:S04]  /*04f0*/  IADD3 R9, PT, PT, R11, R12, R9 ;  /* 0x0000000c0b097210 */ /* 0x008fc80007ffe009 */
[----:B----4-:R-:W-:-:S04]  /*0500*/  IADD3 R9, PT, PT, R13, R14, R9 ;  /* 0x0000000e0d097210 */ /* 0x010fc80007ffe009 */
[----:B-----5:R-:W-:-:S04]  /*0510*/  IADD3 R9, PT, PT, R15, R16, R9 ;  /* 0x000000100f097210 */ /* 0x020fc80007ffe009 */
[----:B------:R-:W-:-:S04]  /*0520*/  IADD3 R9, PT, PT, R17, R18, R9 ;  /* 0x0000001211097210 */ /* 0x000fc80007ffe009 */
[----:B------:R-:W-:-:S04]  /*0530*/  IADD3 R9, PT, PT, R19, R20, R9 ;  /* 0x0000001413097210 */ /* 0x000fc80007ffe009 */
[----:B------:R-:W-:-:S04]  /*0540*/  IADD3 R9, PT, PT, R21, R22, R9 ;  /* 0x0000001615097210 */ /* 0x000fc80007ffe009 */
[----:B------:R-:W-:Y:S01]  /*0550*/  IADD3 R2, PT, PT, R8, R7, R9 ;  /* 0x0000000708027210 */ /* 0x000fe20007ffe009 */
[----:B------:R-:W-:Y:S06]  /*0560*/  BRA.U UP1, `(.L_x_4) ;  /* 0xfffffffd01887547 */ /* 0x000fec000b83ffff */
.L_x_3:
[----:B------:R-:W-:Y:S05]  /*0570*/  BRA.U !UP0, `(.L_x_2) ;  /* 0x0000000108b87547 */ /* 0x000fea000b800000 */
[----:B------:R-:W-:Y:S02]  /*0580*/  UISETP.GE.U32.AND UP0, UPT, UR6, 0x8, UPT ;  /* 0x000000080600788c */ /* 0x000fe4000bf06070 */
[----:B------:R-:W-:-:S04]  /*0590*/  ULOP3.LUT UR5, UR19, 0x7, URZ, 0xc0, !UPT ;  /* 0x0000000713057892 */ /* 0x000fc8000f8ec0ff */
[----:B------:R-:W-:-:S03]  /*05a0*/  UISETP.NE.AND UP1, UPT, UR5, URZ, UPT ;  /* 0x000000ff0500728c */ /* 0x000fc6000bf25270 */
[----:B------:R-:W-:Y:S08]  /*05b0*/  BRA.U !UP0, `(.L_x_5) ;  /* 0x00000001083c7547 */ /* 0x000ff0000b800000 */
[----:B------:R-:W0:Y:S02]  /*05c0*/  LDC.64 R4, c[0x0][0x380] ;  /* 0x0000e000ff047b82 */ /* 0x000e240000000a00 */
[----:B0-----:R-:W-:-:S05]  /*05d0*/  IMAD.WIDE.U32 R4, R6, 0x4, R4 ;  /* 0x0000000406047825 */ /* 0x001fca00078e0004 */
[----:B------:R-:W2:Y:S04]  /*05e0*/  LDG.E R7, desc[UR16][R4.64] ;  /* 0x0000001004077981 */ /* 0x000ea8000c1e1900 */
[----:B------:R-:W2:Y:S04]  /*05f0*/  LDG.E R8, desc[UR16][R4.64+0x4] ;  /* 0x0000041004087981 */ /* 0x000ea8000c1e1900 */
[----:B------:R-:W3:Y:S04]  /*0600*/  LDG.E R10, desc[UR16][R4.64+0x8] ;  /* 0x00000810040a7981 */ /* 0x000ee8000c1e1900 */
[----:B------:R-:W3:Y:S04]  /*0610*/  LDG.E R9, desc[UR16][R4.64+0xc] ;  /* 0x00000c1004097981 */ /* 0x000ee8000c1e1900 */
[----:B------:R-:W4:Y:S04]  /*0620*/  LDG.E R12, desc[UR16][R4.64+0x10] ;  /* 0x00001010040c7981 */ /* 0x000f28000c1e1900 */
[----:B------:R-:W4:Y:S04]  /*0630*/  LDG.E R11, desc[UR16][R4.64+0x14] ;  /* 0x00001410040b7981 */ /* 0x000f28000c1e1900 */
[----:B------:R-:W5:Y:S04]  /*0640*/  LDG.E R14, desc[UR16][R4.64+0x18] ;  /* 0x00001810040e7981 */ /* 0x000f68000c1e1900 */
[----:B------:R-:W5:Y:S01]  /*0650*/  LDG.E R13, desc[UR16][R4.64+0x1c] ;  /* 0x00001c10040d7981 */ /* 0x000f62000c1e1900 */
[----:B------:R-:W-:Y:S01]  /*0660*/  VIADD R6, R6, 0x8 ;  /* 0x0000000806067836 */ /* 0x000fe20000000000 */
[----:B--2---:R-:W-:-:S04]  /*0670*/  IADD3 R7, PT, PT, R8, R7, R2 ;  /* 0x0000000708077210 */ /* 0x004fc80007ffe002 */
[----:B---3--:R-:W-:-:S04]  /*0680*/  IADD3 R7, PT, PT, R9, R10, R7 ;  /* 0x0000000a09077210 */ /* 0x008fc80007ffe007 */
[----:B----4-:R-:W-:-:S04]  /*0690*/  IADD3 R7, PT, PT, R11, R12, R7 ;  /* 0x0000000c0b077210 */ /* 0x010fc80007ffe007 */
[----:B-----5:R-:W-:-:S07]  /*06a0*/  IADD3 R2, PT, PT, R13, R14, R7 ;  /* 0x0000000e0d027210 */ /* 0x020fce0007ffe007 */
.L_x_5:
        /* <DEDUP_REMOVED lines=10> */
[----:B------:R-:W3:Y:S01]  /*0750*/  LDG.E R10, desc[UR16][R4.64+0xc] ;  /* 0x00000c10040a7981 */ /* 0x000ee2000c1e1900 */
[----:B------:R-:W-:-:S02]  /*0760*/  IADD3 R6, PT, PT, R6, 0x4, RZ ;  /* 0x0000000406067810 */ /* 0x000fc40007ffe0ff */
[----:B--2---:R-:W-:-:S04]  /*0770*/  IADD3 R2, PT, PT, R8, R7, R2 ;  /* 0x0000000708027210 */ /* 0x004fc80007ffe002 */
[----:B---3--:R-:W-:-:S07]  /*0780*/  IADD3 R2, PT, PT, R10, R9, R2 ;  /* 0x000000090a027210 */ /* 0x008fce0007ffe002 */
.L_x_6:
[----:B------:R-:W-:Y:S05]  /*0790*/  BRA.U !UP1, `(.L_x_2) ;  /* 0x0000000109307547 */ /* 0x000fea000b800000 */
[----:B------:R-:W0:Y:S01]  /*07a0*/  LDC.64 R4, c[0x0][0x380] ;  /* 0x0000e000ff047b82 */ /* 0x000e220000000a00 */
[----:B------:R-:W-:Y:S01]  /*07b0*/  UIADD3 UR4, UPT, UPT, -UR4, URZ, URZ ;  /* 0x000000ff04047290 */ /* 0x000fe2000fffe1ff */
[----:B0-----:R-:W-:-:S11]  /*07c0*/  IMAD.WIDE.U32 R6, R6, 0x4, R4 ;  /* 0x0000000406067825 */ /* 0x001fd600078e0004 */
.L_x_7:
[----:B------:R-:W-:Y:S02]  /*07d0*/  IMAD.MOV.U32 R5, RZ, RZ, R7 ;  /* 0x000000ffff057224 */ /* 0x000fe400078e0007 */
[----:B------:R-:W-:-:S05]  /*07e0*/  IMAD.MOV.U32 R4, RZ, RZ, R6 ;  /* 0x000000ffff047224 */ /* 0x000fca00078e0006 */
[----:B------:R-:W2:Y:S01]  /*07f0*/  LDG.E R5, desc[UR16][R4.64] ;  /* 0x0000001004057981 */ /* 0x000ea2000c1e1900 */
[----:B------:R-:W-:Y:S01]  /*0800*/  UIADD3 UR4, UPT, UPT, UR4, 0x1, URZ ;  /* 0x0000000104047890 */ /* 0x000fe2000fffe0ff */
[----:B------:R-:W-:-:S03]  /*0810*/  IADD3 R6, P0, PT, R6, 0x4, RZ ;  /* 0x0000000406067810 */ /* 0x000fc60007f1e0ff */
[----:B------:R-:W-:Y:S01]  /*0820*/  UISETP.NE.AND UP0, UPT, UR4, URZ, UPT ;  /* 0x000000ff0400728c */ /* 0x000fe2000bf05270 */
[----:B------:R-:W-:Y:S01]  /*0830*/  IADD3.X R7, PT, PT, RZ, R7, RZ, P0, !PT ;  /* 0x00000007ff077210 */ /* 0x000fe200007fe4ff */
[----:B--2---:R-:W-:-:S07]  /*0840*/  IMAD.IADD R2, R5, 0x1, R2 ;  /* 0x0000000105027824 */ /* 0x004fce00078e0202 */
[----:B------:R-:W-:Y:S05]  /*0850*/  BRA.U UP0, `(.L_x_7) ;  /* 0xfffffffd00dc7547 */ /* 0x000fea000b83ffff */
.L_x_2:
[----:B------:R-:W-:-:S04]  /*0860*/  UIADD3 UR4, UPT, UPT, UR18, UR19, URZ ;  /* 0x0000001312047290 */ /* 0x000fc8000fffe0ff */
[----:B------:R-:W-:-:S04]  /*0870*/  ULEA.HI UR4, UR4, UR4, URZ, 0x1 ;  /* 0x0000000404047291 */ /* 0x000fc8000f8f08ff */
[----:B------:R-:W-:-:S06]  /*0880*/  USHF.R.S32.HI UR4, URZ, 0x1, UR4 ;  /* 0x00000001ff047899 */ /* 0x000fcc0008011404 */
[----:B------:R-:W-:-:S13]  /*0890*/  ISETP.NE.AND P0, PT, R2, UR4, PT ;  /* 0x0000000402007c0c */ /* 0x000fda000bf05270 */
[----:B------:R-:W-:Y:S05]  /*08a0*/  @!P0 BRA `(.L_x_1) ;  /* 0x0000000000188947 */ /* 0x000fea0003800000 */
[----:B------:R-:W0:Y:S01]  /*08b0*/  LDCU.64 UR4, c[0x0][0x390] ;  /* 0x00007200ff0477ac */ /* 0x000e220008000a00 */
[----:B------:R-:W-:Y:S02]  /*08c0*/  IMAD.MOV.U32 R6, RZ, RZ, 0x1 ;  /* 0x00000001ff067424 */ /* 0x000fe400078e00ff */
[----:B------:R-:W-:Y:S02]  /*08d0*/  IMAD.MOV.U32 R7, RZ, RZ, RZ ;  /* 0x000000ffff077224 */ /* 0x000fe400078e00ff */
[----:B0-----:R-:W-:Y:S01]  /*08e0*/  IMAD.U32 R4, RZ, RZ, UR4 ;  /* 0x00000004ff047e24 */ /* 0x001fe2000f8e00ff */
[----:B------:R-:W-:-:S05]  /*08f0*/  MOV R5, UR5 ;  /* 0x0000000500057c02 */ /* 0x000fca0008000f00 */
[----:B------:R0:W5:Y:S02]  /*0900*/  ATOMG.E.CAS.STRONG.GPU PT, RZ, [R4], R6, R7 ;  /* 0x0000000604ff73a9 */ /* 0x00016400001ee107 */
.L_x_1:
[----:B------:R-:W-:Y:S05]  /*0910*/  BSYNC.RECONVERGENT B0 ;  /* 0x0000000000007941 */ /* 0x000fea0003800200 */
.L_x_0:
[----:B------:R-:W-:Y:S01]  /*0920*/  ISETP.NE.AND P0, PT, R0, RZ, PT ;  /* 0x000000ff0000720c */ /* 0x000fe20003f05270 */
[----:B------:R-:W-:-:S12]  /*0930*/  BSSY.RECONVERGENT B0, `(.L_x_8) ;  /* 0x00000e3000007945 */ /* 0x000fd80003800200 */
[----:B------:R-:W-:Y:S05]  /*0940*/  @P0 BRA `(.L_x_9) ;  /* 0x0000000c00840947 */ /* 0x000fea0003800000 */
[----:B------:R-:W-:Y:S01]  /*0950*/  UISETP.GE.AND UP0, UPT, UR19, 0x1, UPT ;  /* 0x000000011300788c */ /* 0x000fe2000bf06270 */
[----:B------:R-:W-:-:S08]  /*0960*/  IMAD.MOV.U32 R2, RZ, RZ, RZ ;  /* 0x000000ffff027224 */ /* 0x000fd000078e00ff */
[----:B------:R-:W-:Y:S05]  /*0970*/  BRA.U !UP0, `(.L_x_10) ;  /* 0x0000000d084c7547 */ /* 0x000fea000b800000 */
[----:B------:R-:W-:Y:S01]  /*0980*/  UIADD3 UR4, UPT, UPT, UR19, -0x1, URZ ;  /* 0xffffffff13047890 */ /* 0x000fe2000fffe0ff */
[----:B------:R-:W-:Y:S01]  /*0990*/  IMAD.MOV.U32 R2, RZ, RZ, RZ ;  /* 0x000000ffff027224 */ /* 0x000fe200078e00ff */
[----:B------:R-:W-:Y:S02]  /*09a0*/  ULOP3.LUT UR38, UR19, 0xf, URZ, 0xc0, !UPT ;  /* 0x0000000f13267892 */ /* 0x000fe4000f8ec0ff */
[----:B------:R-:W-:Y:S02]  /*09b0*/  UISETP.GE.U32.AND UP1, UPT, UR4, 0xf, UPT ;  /* 0x0000000f0400788c */ /* 0x000fe4000bf26070 */
[----:B------:R-:W-:Y:S01]  /*09c0*/  UISETP.NE.AND UP0, UPT, UR38, URZ, UPT ;  /* 0x000000ff2600728c */ /* 0x000fe2000bf05270 */
[----:B------:R-:W-:-:S06]  /*09d0*/  UMOV UR4, URZ ;  /* 0x000000ff00047c82 */ /* 0x000fcc0008000000 */
[----:B------:R-:W-:Y:S05]  /*09e0*/  BRA.U !UP1, `(.L_x_11) ;  /* 0x0000000509bc7547 */ /* 0x000fea000b800000 */
[----:B------:R-:W-:Y:S01]  /*09f0*/  ULOP3.LUT UR4, UR19, 0x7ffffff0, URZ, 0xc0, !UPT ;  /* 0x7ffffff013047892 */ /* 0x000fe2000f8ec0ff */
[----:B------:R-:W-:Y:S01]  /*0a00*/  IMAD.MOV.U32 R2, RZ, RZ, RZ ;  /* 0x000000ffff027224 */ /* 0x000fe200078e00ff */
[----:B------:R-:W-:Y:S02]  /*0a10*/  USHF.L.U32 UR9, UR19, 0x1, URZ ;  /* 0x0000000113097899 */ /* 0x000fe400080006ff */
[----:B------:R-:W-:Y:S02]  /*0a20*/  UIMAD UR10, UR19, 0x3, URZ ;  /* 0x00000003130a78a4 */ /* 0x000fe4000f8e02ff */
[----:B------:R-:W-:Y:S02]  /*0a30*/  USHF.L.U32 UR11, UR19, 0x2, URZ ;  /* 0x00000002130b7899 */ /* 0x000fe400080006ff */
[----:B------:R-:W-:Y:S02]  /*0a40*/  UIMAD UR12, UR19, 0x5, URZ ;  /* 0x00000005130c78a4 */ /* 0x000fe4000f8e02ff */
[----:B------:R-:W-:-:S02]  /*0a50*/  UIMAD UR13, UR19, 0x6, URZ ;  /* 0x00000006130d78a4 */ /* 0x000fc4000f8e02ff */
[----:B------:R-:W-:Y:S02]  /*0a60*/  UIMAD UR14, UR19, 0x7, URZ ;  /* 0x00000007130e78a4 */ /* 0x000fe4000f8e02ff */
[----:B------:R-:W-:Y:S02]  /*0a70*/  USHF.L.U32 UR15, UR19, 0x3, URZ ;  /* 0x00000003130f7899 */ /* 0x000fe400080006ff */
[----:B------:R-:W-:Y:S02]  /*0a80*/  UIMAD UR20, UR19, 0x9, URZ ;  /* 0x00000009131478a4 */ /* 0x000fe4000f8e02ff */
[----:B------:R-:W-:Y:S02]  /*0a90*/  UIMAD UR21, UR19, 0xa, URZ ;  /* 0x0000000a131578a4 */ /* 0x000fe4000f8e02ff */
[----:B------:R-:W-:Y:S01]  /*0aa0*/  UIMAD UR22, UR19, 0xb, URZ ;  /* 0x0000000b131678a4 */ /* 0x000fe2000f8e02ff */
[----:B------:R-:W1:Y:S01]  /*0ab0*/  LDCU UR27, c[0x0][0x388] ;  /* 0x00007100ff1b77ac */ /* 0x000e620008000800 */
[----:B------:R-:W2:Y:S01]  /*0ac0*/  LDCU.64 UR6, c[0x0][0x380] ;  /* 0x00007000ff0677ac */ /* 0x000ea20008000a00 */
[----:B------:R-:W-:-:S02]  /*0ad0*/  UIMAD UR23, UR19, 0xc, URZ ;  /* 0x0000000c131778a4 */ /* 0x000fc4000f8e02ff */
[----:B------:R-:W-:Y:S02]  /*0ae0*/  UIMAD UR24, UR19, 0xd, URZ ;  /* 0x0000000d131878a4 */ /* 0x000fe4000f8e02ff */
[----:B------:R-:W-:Y:S02]  /*0af0*/  UIMAD UR25, UR19, 0xe, URZ ;  /* 0x0000000e131978a4 */ /* 0x000fe4000f8e02ff */
[----:B------:R-:W-:Y:S02]  /*0b00*/  UIMAD UR26, UR19, 0xf, URZ ;  /* 0x0000000f131a78a4 */ /* 0x000fe4000f8e02ff */
[----:B------:R-:W-:Y:S01]  /*0b10*/  UIADD3 UR8, UPT, UPT, -UR4, URZ, URZ ;  /* 0x000000ff04087290 */ /* 0x000fe2000fffe1ff */
[----:B------:R-:W-:-:S11]  /*0b20*/  UMOV UR5, URZ ;  /* 0x000000ff00057c82 */ /* 0x000fd60008000000 */
.L_x_12:
[----:B--2---:R-:W-:Y:S02]  /*0b30*/  UIMAD.WIDE.U32 UR28, UR5, 0x4, UR6 ;  /* 0x00000004051c78a5 */ /* 0x004fe4000f8e0006 */
[----:B-1----:R-:W-:Y:S02]  /*0b40*/  UIMAD.WIDE.U32 UR30, UR27, 0x4, UR6 ;  /* 0x000000041b1e78a5 */ /* 0x002fe4000f8e0006 */
[----:B------:R-:W-:Y:S02]  /*0b50*/  UIMAD.WIDE.U32 UR32, UR10, 0x4, UR6 ;  /* 0x000000040a2078a5 */ /* 0x000fe4000f8e0006 */
[----:B0-----:R-:W-:Y:S01]  /*0b60*/  MOV R4, UR28 ;  /* 0x0000001c00047c02 */ /* 0x001fe20008000f00 */
[----:B------:R-:W-:Y:S01]  /*0b70*/  IMAD.U32 R5, RZ, RZ, UR29 ;  /* 0x0000001dff057e24 */ /* 0x000fe2000f8e00ff */
[----:B------:R-:W-:Y:S01]  /*0b80*/  UIMAD.WIDE.U32 UR28, UR9, 0x4, UR6 ;  /* 0x00000004091c78a5 */ /* 0x000fe2000f8e0006 */
[----:B------:R-:W-:Y:S02]  /*0b90*/  IMAD.U32 R6, RZ, RZ, UR30 ;  /* 0x0000001eff067e24 */ /* 0x000fe4000f8e00ff */
[----:B------:R-:W-:Y:S01]  /*0ba0*/  IMAD.U32 R7, RZ, RZ, UR31 ;  /* 0x0000001fff077e24 */ /* 0x000fe2000f8e00ff */
[----:B------:R-:W-:Y:S01]  /*0bb0*/  UIMAD.WIDE.U32 UR30, UR11, 0x4, UR6 ;  /* 0x000000040b1e78a5 */ /* 0x000fe2000f8e0006 */
[----:B------:R-:W-:Y:S01]  /*0bc0*/  IMAD.U32 R8, RZ, RZ, UR32 ;  /* 0x00000020ff087e24 */ /* 0x000fe2000f8e00ff */
[----:B------:R-:W-:Y:S01]  /*0bd0*/  MOV R24, UR28 ;  /* 0x0000001c00187c02 */ /* 0x000fe20008000f00 */
[----:B------:R-:W-:Y:S01]  /*0be0*/  IMAD.U32 R25, RZ, RZ, UR29 ;  /* 0x0000001dff197e24 */ /* 0x000fe2000f8e00ff */
[----:B------:R-:W-:Y:S01]  /*0bf0*/  UIMAD.WIDE.U32 UR28, UR12, 0x4, UR6 ;  /* 0x000000040c1c78a5 */ /* 0x000fe2000f8e0006 */
[----:B------:R-:W-:Y:S01]  /*0c00*/  MOV R9, UR33 ;  /* 0x0000002100097c02 */ /* 0x000fe20008000f00 */
[----:B------:R-:W-:Y:S01]  /*0c10*/  UIMAD.WIDE.U32 UR32, UR13, 0x4, UR6 ;  /* 0x000000040d2078a5 */ /* 0x000fe2000f8e0006 */
[----:B------:R0:W2:Y:S01]  /*0c20*/  LDG.E R17, desc[UR16][R4.64] ;  /* 0x0000001004117981 */ /* 0x0000a2000c1e1900 */
[----:B------:R-:W-:-:S02]  /*0c30*/  IMAD.U32 R10, RZ, RZ, UR30 ;  /* 0x0000001eff0a7e24 */ /* 0x000fc4000f8e00ff */
[----:B------:R-:W-:Y:S01]  /*0c40*/  IMAD.U32 R11, RZ, RZ, UR31 ;  /* 0x0000001fff0b7e24 */ /* 0x000fe2000f8e00ff */
[----:B------:R1:W2:Y:S01]  /*0c50*/  LDG.E R16, desc[UR16][R6.64] ;  /* 0x0000001006107981 */ /* 0x0002a2000c1e1900 */
[----:B------:R-:W-:Y:S01]  /*0c60*/  UIMAD.WIDE.U32 UR30, UR15, 0x4, UR6 ;  /* 0x000000040f1e78a5 */ /* 0x000fe2000f8e0006 */
[----:B------:R-:W-:Y:S01]  /*0c70*/  IMAD.U32 R14, RZ, RZ, UR32 ;  /* 0x00000020ff0e7e24 */ /* 0x000fe2000f8e00ff */
[----:B------:R-:W-:Y:S01]  /*0c80*/  MOV R15, UR33 ;  /* 0x00000021000f7c02 */ /* 0x000fe20008000f00 */
[----:B------:R-:W3:Y:S01]  /*0c90*/  LDG.E R24, desc[UR16][R24.64] ;  /* 0x0000001018187981 */ /* 0x000ee2000c1e1900 */
[----:B0-----:R-:W-:Y:S01]  /*0ca0*/  MOV R4, UR28 ;  /* 0x0000001c00047c02 */ /* 0x001fe20008000f00 */
[----:B------:R-:W-:Y:S01]  /*0cb0*/  IMAD.U32 R5, RZ, RZ, UR29 ;  /* 0x0000001dff057e24 */ /* 0x000fe2000f8e00ff */
[----:B------:R-:W-:Y:S01]  /*0cc0*/  UIMAD.WIDE.U32 UR28, UR14, 0x4, UR6 ;  /* 0x000000040e1c78a5 */ /* 0x000fe2000f8e0006 */
[----:B------:R-:W3:Y:S01]  /*0cd0*/  LDG.E R23, desc[UR16][R8.64] ;  /* 0x0000001008177981 */ /* 0x000ee2000c1e1900 */
[----:B------:R-:W-:Y:S01]  /*0ce0*/  UIMAD.WIDE.U32 UR32, UR20, 0x4, UR6 ;  /* 0x00000004142078a5 */ /* 0x000fe2000f8e0006 */
[----:B------:R-:W-:Y:S01]  /*0cf0*/  MOV R28, UR30 ;  /* 0x0000001e001c7c02 */ /* 0x000fe20008000f00 */
[----:B------:R-:W-:Y:S01]  /*0d00*/  IMAD.U32 R29, RZ, RZ, UR31 ;  /* 0x0000001fff1d7e24 */ /* 0x000fe2000f8e00ff */
[----:B------:R-:W4:Y:S01]  /*0d10*/  LDG.E R22, desc[UR16][R10.64] ;  /* 0x000000100a167981 */ /* 0x000f22000c1e1900 */
[----:B------:R-:W-:Y:S01]  /*0d20*/  IMAD.U32 R26, RZ, RZ, UR28 ;  /* 0x0000001cff1a7e24 */ /* 0x000fe2000f8e00ff */
[----:B------:R-:W-:Y:S01]  /*0d30*/  UIMAD.WIDE.U32 UR30, UR22, 0x4, UR6 ;  /* 0x00000004161e78a5 */ /* 0x000fe2000f8e0006 */
[----:B------:R-:W-:Y:S01]  /*0d40*/  IMAD.U32 R27, RZ, RZ, UR29 ;  /* 0x0000001dff1b7e24 */ /* 0x000fe2000f8e00ff */
[----:B------:R0:W4:Y:S01]  /*0d50*/  LDG.E R21, desc[UR16][R4.64] ;  /* 0x0000001004157981 */ /* 0x000122000c1e1900 */
[----:B------:R-:W-:Y:S01]  /*0d60*/  UIMAD.WIDE.U32 UR28, UR21, 0x4, UR6 ;  /* 0x00000004151c78a5 */ /* 0x000fe2000f8e0006 */
[----:B------:R-:W-:Y:S01]  /*0d70*/  IMAD.U32 R12, RZ, RZ, UR32 ;  /* 0x00000020ff0c7e24 */ /* 0x000fe2000f8e00ff */
[----:B------:R-:W-:Y:S01]  /*0d80*/  MOV R13, UR33 ;  /* 0x00000021000d7c02 */ /* 0x000fe20008000f00 */
[----:B------:R-:W4:Y:S01]  /*0d90*/  LDG.E R20, desc[UR16][R14.64] ;  /* 0x000000100e147981 */ /* 0x000f22000c1e1900 */
[----:B------:R-:W-:-:S02]  /*0da0*/  UIMAD.WIDE.U32 UR32, UR23, 0x4, UR6 ;  /* 0x00000004172078a5 */ /* 0x000fc4000f8e0006 */
[----:B------:R-:W-:Y:S01]  /*0db0*/  UIMAD.WIDE.U32 UR34, UR24, 0x4, UR6 ;  /* 0x00000004182278a5 */ /* 0x000fe2000f8e0006 */
[----:B------:R-:W4:Y:S01]  /*0dc0*/  LDG.E R19, desc[UR16][R26.64] ;  /* 0x000000101a137981 */ /* 0x000f22000c1e1900 */
[----:B-1----:R-:W-:Y:S01]  /*0dd0*/  IMAD.U32 R7, RZ, RZ, UR31 ;  /* 0x0000001fff077e24 */ /* 0x002fe2000f8e00ff */
[----:B------:R-:W-:Y:S01]  /*0de0*/  MOV R6, UR30 ;  /* 0x0000001e00067c02 */ /* 0x000fe20008000f00 */
[----:B0-----:R-:W-:Y:S01]  /*0df0*/  IMAD.U32 R4, RZ, RZ, UR28 ;  /* 0x0000001cff047e24 */ /* 0x001fe2000f8e00ff */
[----:B------:R-:W4:Y:S01]  /*0e00*/  LDG.E R18, desc[UR16][R28.64] ;  /* 0x000000101c127981 */ /* 0x000f22000c1e1900 */
[----:B------:R-:W-:Y:S01]  /*0e10*/  IMAD.U32 R5, RZ, RZ, UR29 ;  /* 0x0000001dff057e24 */ /* 0x000fe2000f8e00ff */
[----:B------:R-:W-:Y:S02]  /*0e20*/  UIMAD.WIDE.U32 UR36, UR25, 0x4, UR6 ;  /* 0x00000004192478a5 */ /* 0x000fe4000f8e0006 */
[----:B------:R0:W4:Y:S01]  /*0e30*/  LDG.E R25, desc[UR16][R12.64] ;  /* 0x000000100c197981 */ /* 0x000122000c1e1900 */
[----:B------:R-:W-:Y:S01]  /*0e40*/  UIMAD.WIDE.U32 UR28, UR26, 0x4, UR6 ;  /* 0x000000041a1c78a5 */ /* 0x000fe2000f8e0006 */
[----:B------:R-:W-:Y:S01]  /*0e50*/  IMAD.U32 R8, RZ, RZ, UR32 ;  /* 0x00000020ff087e24 */ /* 0x000fe2000f8e00ff */
[----:B------:R-:W-:Y:S01]  /*0e60*/  MOV R9, UR33 ;  /* 0x0000002100097c02 */ /* 0x000fe20008000f00 */
[----:B------:R-:W-:Y:S01]  /*0e70*/  IMAD.U32 R10, RZ, RZ, UR34 ;  /* 0x00000022ff0a7e24 */ /* 0x000fe2000f8e00ff */
[----:B------:R-:W4:Y:S01]  /*0e80*/  LDG.E R4, desc[UR16][R4.64] ;  /* 0x0000001004047981 */ /* 0x000f22000c1e1900 */
[----:B------:R-:W-:-:S03]  /*0e90*/  IMAD.U32 R11, RZ, RZ, UR35 ;  /* 0x00000023ff0b7e24 */ /* 0x000fc6000f8e00ff */
[----:B------:R-:W4:Y:S01]  /*0ea0*/  LDG.E R7, desc[UR16][R6.64] ;  /* 0x0000001006077981 */ /* 0x000f22000c1e1900 */
[----:B0-----:R-:W-:Y:S01]  /*0eb0*/  MOV R12, UR36 ;  /* 0x00000024000c7c02 */ /* 0x001fe20008000f00 */
[----:B------:R-:W-:Y:S01]  /*0ec0*/  IMAD.U32 R14, RZ, RZ, UR28 ;  /* 0x0000001cff0e7e24 */ /* 0x000fe2000f8e00ff */
[----:B------:R-:W-:Y:S01]  /*0ed0*/  MOV R15, UR29 ;  /* 0x0000001d000f7c02 */ /* 0x000fe20008000f00 */
[----:B------:R-:W-:Y:S01]  /*0ee0*/  IMAD.U32 R13, RZ, RZ, UR37 ;  /* 0x00000025ff0d7e24 */ /* 0x000fe2000f8e00ff */
[----:B------:R-:W4:Y:S04]  /*0ef0*/  LDG.E R8, desc[UR16][R8.64] ;  /* 0x0000001008087981 */ /* 0x000f28000c1e1900 */
[----:B------:R-:W4:Y:S04]  /*0f00*/  LDG.E R10, desc[UR16][R10.64] ;  /* 0x000000100a0a7981 */ /* 0x000f28000c1e1900 */
[----:B------:R-:W4:Y:S04]  /*0f10*/  LDG.E R12, desc[UR16][R12.64] ;  /* 0x000000100c0c7981 */ /* 0x000f28000c1e1900 */
[----:B------:R-:W4:Y:S01]  /*0f20*/  LDG.E R14, desc[UR16][R14.64] ;  /* 0x000000100e0e7981 */ /* 0x000f22000c1e1900 */
[----:B------:R-:W-:-:S04]  /*0f30*/  UIADD3 UR8, UPT, UPT, UR8, 0x10, URZ ;  /* 0x0000001008087890 */ /* 0x000fc8000fffe0ff */
[----:B------:R-:W-:Y:S02]  /*0f40*/  UISETP.NE.AND UP1, UPT, UR8, URZ, UPT ;  /* 0x000000ff0800728c */ /* 0x000fe4000bf25270 */
[----:B------:R-:W-:Y:S02]  /*0f50*/  ULEA UR27, UR19, UR27, 0x4 ;  /* 0x0000001b131b7291 */ /* 0x000fe4000f8e20ff */
[----:B------:R-:W-:Y:S02]  /*0f60*/  ULEA UR9, UR19, UR9, 0x4 ;  /* 0x0000000913097291 */ /* 0x000fe4000f8e20ff */
[----:B------:R-:W-:Y:S02]  /*0f70*/  ULEA UR10, UR19, UR10, 0x4 ;  /* 0x0000000a130a7291 */ /* 0x000fe4000f8e20ff */
[----:B------:R-:W-:Y:S02]  /*0f80*/  ULEA UR11, UR19, UR11, 0x4 ;  /* 0x0000000b130b7291 */ /* 0x000fe4000f8e20ff */
[----:B------:R-:W-:-:S02]  /*0f90*/  ULEA UR12, UR19, UR12, 0x4 ;  /* 0x0000000c130c7291 */ /* 0x000fc4000f8e20ff */
[----:B------:R-:W-:Y:S02]  /*0fa0*/  ULEA UR13, UR19, UR13, 0x4 ;  /* 0x0000000d130d7291 */ /* 0x000fe4000f8e20ff */
        /* <DEDUP_REMOVED lines=9> */
[----:B------:R-:W-:Y:S01]  /*1040*/  ULEA UR5, UR19, UR5, 0x4 ;  /* 0x0000000513057291 */ /* 0x000fe2000f8e20ff */
[----:B--2---:R-:W-:-:S04]  /*1050*/  IADD3 R16, PT, PT, R16, R17, R2 ;  /* 0x0000001110107210 */ /* 0x004fc80007ffe002 */
[----:B---3--:R-:W-:-:S04]  /*1060*/  IADD3 R16, PT, PT, R23, R24, R16 ;  /* 0x0000001817107210 */ /* 0x008fc80007ffe010 */
[----:B----4-:R-:W-:-:S04]  /*1070*/  IADD3 R16, PT, PT, R21, R22, R16 ;  /* 0x0000001615107210 */ /* 0x010fc80007ffe010 */
[----:B------:R-:W-:-:S04]  /*1080*/  IADD3 R16, PT, PT, R19, R20, R16 ;  /* 0x0000001413107210 */ /* 0x000fc80007ffe010 */
[----:B------:R-:W-:-:S04]  /*1090*/  IADD3 R16, PT, PT, R25, R18, R16 ;  /* 0x0000001219107210 */ /* 0x000fc80007ffe010 */
[----:B------:R-:W-:-:S04]  /*10a0*/  IADD3 R7, PT, PT, R7, R4, R16 ;  /* 0x0000000407077210 */ /* 0x000fc80007ffe010 */
[----:B------:R-:W-:-:S04]  /*10b0*/  IADD3 R7, PT, PT, R10, R8, R7 ;  /* 0x000000080a077210 */ /* 0x000fc80007ffe007 */
[----:B------:R-:W-:Y:S01]  /*10c0*/  IADD3 R2, PT, PT, R14, R12, R7 ;  /* 0x0000000c0e027210 */ /* 0x000fe20007ffe007 */
[----:B------:R-:W-:Y:S06]  /*10d0*/  BRA.U UP1, `(.L_x_12) ;  /* 0xfffffff901947547 */ /* 0x000fec000b83ffff */
.L_x_11:
[----:B------:R-:W-:Y:S05]  /*10e0*/  BRA.U !UP0, `(.L_x_10) ;  /* 0x0000000508707547 */ /* 0x000fea000b800000 */
[----:B------:R-:W-:Y:S02]  /*10f0*/  UISETP.GE.U32.AND UP0, UPT, UR38, 0x8, UPT ;  /* 0x000000082600788c */ /* 0x000fe4000bf06070 */
[----:B------:R-:W-:-:S04]  /*1100*/  ULOP3.LUT UR20, UR19, 0x7, URZ, 0xc0, !UPT ;  /* 0x0000000713147892 */ /* 0x000fc8000f8ec0ff */
[----:B------:R-:W-:-:S03]  /*1110*/  UISETP.NE.AND UP1, UPT, UR20, URZ, UPT ;  /* 0x000000ff1400728c */ /* 0x000fc6000bf25270 */
[----:B------:R-:W-:Y:S08]  /*1120*/  BRA.U !UP0, `(.L_x_13) ;  /* 0x0000000108b87547 */ /* 0x000ff0000b800000 */
[----:B------:R-:W1:Y:S01]  /*1130*/  LDCU.64 UR14, c[0x0][0x380] ;  /* 0x00007000ff0e77ac */ /* 0x000e620008000a00 */
[----:B------:R-:W-:-:S04]  /*1140*/  UIMAD UR6, UR4, UR19, URZ ;  /* 0x00000013040672a4 */ /* 0x000fc8000f8e02ff */
[----:B------:R-:W-:-:S04]  /*1150*/  UIADD3 UR8, UPT, UPT, UR6, UR19, URZ ;  /* 0x0000001306087290 */ /* 0x000fc8000fffe0ff */
[----:B------:R-:W-:-:S04]  /*1160*/  UIADD3 UR10, UPT, UPT, UR8, UR19, URZ ;  /* 0x00000013080a7290 */ /* 0x000fc8000fffe0ff */
[----:B------:R-:W-:Y:S02]  /*1170*/  UIADD3 UR5, UPT, UPT, UR10, UR19, URZ ;  /* 0x000000130a057290 */ /* 0x000fe4000fffe0ff */
[----:B-1----:R-:W-:Y:S02]  /*1180*/  UIMAD.WIDE.U32 UR6, UR6, 0x4, UR14 ;  /* 0x00000004060678a5 */ /* 0x002fe4000f8e000e */
[----:B------:R-:W-:Y:S02]  /*1190*/  UIADD3 UR12, UPT, UPT, UR5, UR19, URZ ;  /* 0x00000013050c7290 */ /* 0x000fe4000fffe0ff */
[----:B------:R-:W-:Y:S02]  /*11a0*/  UIMAD.WIDE.U32 UR8, UR8, 0x4, UR14 ;  /* 0x00000004080878a5 */ /* 0x000fe4000f8e000e */
[----:B------:R-:W-:Y:S01]  /*11b0*/  UIADD3 UR13, UPT, UPT, UR12, UR19, URZ ;  /* 0x000000130c0d7290 */ /* 0x000fe2000fffe0ff */
[----:B0-----:R-:W-:Y:S01]  /*11c0*/  IMAD.U32 R4, RZ, RZ, UR6 ;  /* 0x00000006ff047e24 */ /* 0x001fe2000f8e00ff */
[----:B------:R-:W-:Y:S01]  /*11d0*/  UIMAD.WIDE.U32 UR10, UR10, 0x4, UR14 ;  /* 0x000000040a0a78a5 */ /* 0x000fe2000f8e000e */
[----:B------:R-:W-:Y:S01]  /*11e0*/  IMAD.U32 R5, RZ, RZ, UR7 ;  /* 0x00000007ff057e24 */ /* 0x000fe2000f8e00ff */
[----:B------:R-:W-:Y:S01]  /*11f0*/  UIMAD.WIDE.U32 UR6, UR5, 0x4, UR14 ;  /* 0x00000004050678a5 */ /* 0x000fe2000f8e000e */
[----:B------:R-:W-:Y:S01]  /*1200*/  MOV R6, UR8 ;  /* 0x0000000800067c02 */ /* 0x000fe20008000f00 */
[----:B------:R-:W-:Y:S01]  /*1210*/  IMAD.U32 R7, RZ, RZ, UR9 ;  /* 0x00000009ff077e24 */ /* 0x000fe2000f8e00ff */
[----:B------:R-:W-:Y:S01]  /*1220*/  UIADD3 UR5, UPT, UPT, UR13, UR19, URZ ;  /* 0x000000130d057290 */ /* 0x000fe2000fffe0ff */
[----:B------:R-:W-:Y:S01]  /*1230*/  IMAD.U32 R8, RZ, RZ, UR10 ;  /* 0x0000000aff087e24 */ /* 0x000fe2000f8e00ff */
[----:B------:R-:W-:Y:S01]  /*1240*/  UIMAD.WIDE.U32 UR8, UR12, 0x4, UR14 ;  /* 0x000000040c0878a5 */ /* 0x000fe2000f8e000e */
[----:B------:R-:W-:Y:S01]  /*1250*/  MOV R9, UR11 ;  /* 0x0000000b00097c02 */ /* 0x000fe20008000f00 */
[----:B------:R-:W-:Y:S01]  /*1260*/  UIMAD.WIDE.U32 UR12, UR13, 0x4, UR14 ;  /* 0x000000040d0c78a5 */ /* 0x000fe2000f8e000e */
[----:B------:R-:W-:Y:S01]  /*1270*/  IMAD.U32 R10, RZ, RZ, UR6 ;  /* 0x00000006ff0a7e24 */ /* 0x000fe2000f8e00ff */
[----:B------:R-:W-:Y:S01]  /*1280*/  UIADD3 UR10, UPT, UPT, UR5, UR19, URZ ;  /* 0x00000013050a7290 */ /* 0x000fe2000fffe0ff */
[----:B------:R-:W-:Y:S01]  /*1290*/  IMAD.U32 R11, RZ, RZ, UR7 ;  /* 0x00000007ff0b7e24 */ /* 0x000fe2000f8e00ff */
[----:B------:R-:W-:Y:S01]  /*12a0*/  MOV R12, UR8 ;  /* 0x00000008000c7c02 */ /* 0x000fe20008000f00 */
[----:B------:R-:W-:Y:S01]  /*12b0*/  IMAD.U32 R13, RZ, RZ, UR9 ;  /* 0x00000009ff0d7e24 */ /* 0x000fe2000f8e00ff */
[----:B------:R0:W2:Y:S01]  /*12c0*/  LDG.E R17, desc[UR16][R4.64] ;  /* 0x0000001004117981 */ /* 0x0000a2000c1e1900 */
[----:B------:R-:W-:-:S02]  /*12d0*/  UIMAD.WIDE.U32 UR6, UR5, 0x4, UR14 ;  /* 0x00000004050678a5 */ /* 0x000fc4000f8e000e */
[----:B------:R-:W-:Y:S01]  /*12e0*/  UIMAD.WIDE.U32 UR8, UR10, 0x4, UR14 ;  /* 0x000000040a0878a5 */ /* 0x000fe2000f8e000e */
[----:B------:R1:W2:Y:S04]  /*12f0*/  LDG.E R16, desc[UR16][R6.64] ;  /* 0x0000001006107981 */ /* 0x0002a8000c1e1900 */
[----:B------:R-:W3:Y:S01]  /*1300*/  LDG.E R9, desc[UR16][R8.64] ;  /* 0x0000001008097981 */ /* 0x000ee2000c1e1900 */
[----:B0-----:R-:W-:Y:S01]  /*1310*/  IMAD.U32 R4, RZ, RZ, UR12 ;  /* 0x0000000cff047e24 */ /* 0x001fe2000f8e00ff */
[----:B------:R-:W-:Y:S02]  /*1320*/  MOV R5, UR13 ;  /* 0x0000000d00057c02 */ /* 0x000fe40008000f00 */
[----:B------:R-:W3:Y:S01]  /*1330*/  LDG.E R10, desc[UR16][R10.64] ;  /* 0x000000100a0a7981 */ /* 0x000ee2000c1e1900 */
[----:B------:R-:W-:Y:S01]  /*1340*/  MOV R14, UR8 ;  /* 0x00000008000e7c02 */ /* 0x000fe20008000f00 */
[----:B-1----:R-:W-:-:S02]  /*1350*/  IMAD.U32 R7, RZ, RZ, UR7 ;  /* 0x00000007ff077e24 */ /* 0x002fc4000f8e00ff */
[----:B------:R-:W-:Y:S01]  /*1360*/  IMAD.U32 R6, RZ, RZ, UR6 ;  /* 0x00000006ff067e24 */ /* 0x000fe2000f8e00ff */
[----:B------:R-:W4:Y:S01]  /*1370*/  LDG.E R13, desc[UR16][R12.64] ;  /* 0x000000100c0d7981 */ /* 0x000f22000c1e1900 */
[----:B------:R-:W-:-:S03]  /*1380*/  IMAD.U32 R15, RZ, RZ, UR9 ;  /* 0x00000009ff0f7e24 */ /* 0x000fc6000f8e00ff */
[----:B------:R-:W4:Y:S04]  /*1390*/  LDG.E R4, desc[UR16][R4.64] ;  /* 0x0000001004047981 */ /* 0x000f28000c1e1900 */
[----:B------:R-:W4:Y:S04]  /*13a0*/  LDG.E R7, desc[UR16][R6.64] ;  /* 0x0000001006077981 */ /* 0x000f28000c1e1900 */
[----:B------:R-:W4:Y:S01]  /*13b0*/  LDG.E R14, desc[UR16][R14.64] ;  /* 0x000000100e0e7981 */ /* 0x000f22000c1e1900 */
[----:B------:R-:W-:Y:S01]  /*13c0*/  UIADD3 UR4, UPT, UPT, UR4, 0x8, URZ ;  /* 0x0000000804047890 */ /* 0x000fe2000fffe0ff */
[----:B--2---:R-:W-:-:S04]  /*13d0*/  IADD3 R16, PT, PT, R16, R17, R2 ;  /* 0x0000001110107210 */ /* 0x004fc80007ffe002 */
[----:B---3--:R-:W-:-:S04]  /*13e0*/  IADD3 R16, PT, PT, R10, R9, R16 ;  /* 0x000000090a107210 */ /* 0x008fc80007ffe010 */
[----:B----4-:R-:W-:-:S04]  /*13f0*/  IADD3 R16, PT, PT, R4, R13, R16 ;  /* 0x0000000d04107210 */ /* 0x010fc80007ffe010 */
[----:B------:R-:W-:-:S07]  /*1400*/  IADD3 R2, PT, PT, R14, R7, R16 ;  /* 0x000000070e027210 */ /* 0x000fce0007ffe010 */
.L_x_13:
        /* <DEDUP_REMOVED lines=11> */
[----:B------:R-:W-:Y:S02]  /*14c0*/  UIMAD.WIDE.U32 UR10, UR10, 0x4, UR6 ;  /* 0x000000040a0a78a5 */ /* 0x000fe4000f8e0006 */
[----:B------:R-:W-:Y:S02]  /*14d0*/  UIMAD.WIDE.U32 UR12, UR12, 0x4, UR6 ;  /* 0x000000040c0c78a5 */ /* 0x000fe4000f8e0006 */
[----:B------:R-:W-:Y:S01]  /*14e0*/  UIMAD.WIDE.U32 UR6, UR14, 0x4, UR6 ;  /* 0x000000040e0678a5 */ /* 0x000fe2000f8e0006 */
[----:B0-----:R-:W-:Y:S01]  /*14f0*/  MOV R5, UR9 ;  /* 0x0000000900057c02 */ /* 0x001fe20008000f00 */
[----:B------:R-:W-:-:S02]  /*1500*/  IMAD.U32 R6, RZ, RZ, UR10 ;  /* 0x0000000aff067e24 */ /* 0x000fc4000f8e00ff */
[----:B------:R-:W-:Y:S02]  /*1510*/  IMAD.U32 R4, RZ, RZ, UR8 ;  /* 0x00000008ff047e24 */ /* 0x000fe4000f8e00ff */
[----:B------:R-:W-:Y:S01]  /*1520*/  IMAD.U32 R7, RZ, RZ, UR11 ;  /* 0x0000000bff077e24 */ /* 0x000fe2000f8e00ff */
[----:B------:R-:W-:Y:S01]  /*1530*/  MOV R8, UR12 ;  /* 0x0000000c00087c02 */ /* 0x000fe20008000f00 */
[----:B------:R-:W-:Y:S01]  /*1540*/  IMAD.U32 R9, RZ, RZ, UR13 ;  /* 0x0000000dff097e24 */ /* 0x000fe2000f8e00ff */
[----:B------:R-:W-:Y:S01]  /*1550*/  MOV R11, UR7 ;  /* 0x00000007000b7c02 */ /* 0x000fe20008000f00 */
[----:B------:R-:W-:Y:S01]  /*1560*/  IMAD.U32 R10, RZ, RZ, UR6 ;  /* 0x00000006ff0a7e24 */ /* 0x000fe2000f8e00ff */
[----:B------:R-:W2:Y:S04]  /*1570*/  LDG.E R5, desc[UR16][R4.64] ;  /* 0x0000001004057981 */ /* 0x000ea8000c1e1900 */
[----:B------:R-:W2:Y:S04]  /*1580*/  LDG.E R6, desc[UR16][R6.64] ;  /* 0x0000001006067981 */ /* 0x000ea8000c1e1900 */
[----:B------:R-:W3:Y:S04]  /*1590*/  LDG.E R9, desc[UR16][R8.64] ;  /* 0x0000001008097981 */ /* 0x000ee8000c1e1900 */
[----:B------:R-:W3:Y:S01]  /*15a0*/  LDG.E R10, desc[UR16][R10.64] ;  /* 0x000000100a0a7981 */ /* 0x000ee2000c1e1900 */
[----:B------:R-:W-:Y:S01]  /*15b0*/  UIADD3 UR4, UPT, UPT, UR4, 0x4, URZ ;  /* 0x0000000404047890 */ /* 0x000fe2000fffe0ff */
[----:B--2---:R-:W-:-:S04]  /*15c0*/  IADD3 R2, PT, PT, R6, R5, R2 ;  /* 0x0000000506027210 */ /* 0x004fc80007ffe002 */
[----:B---3--:R-:W-:-:S07]  /*15d0*/  IADD3 R2, PT, PT, R10, R9, R2 ;  /* 0x000000090a027210 */ /* 0x008fce0007ffe002 */
.L_x_14:
[----:B------:R-:W-:Y:S05]  /*15e0*/  BRA.U !UP1, `(.L_x_10) ;  /* 0x0000000109307547 */ /* 0x000fea000b800000 */
[----:B------:R-:W1:Y:S01]  /*15f0*/  LDCU.64 UR6, c[0x0][0x380] ;  /* 0x00007000ff0677ac */ /* 0x000e620008000a00 */
[----:B------:R-:W-:Y:S02]  /*1600*/  UIMAD UR4, UR4, UR19, URZ ;  /* 0x00000013040472a4 */ /* 0x000fe4000f8e02ff */
[----:B------:R-:W-:Y:S02]  /*1610*/  UIADD3 UR8, UPT, UPT, -UR5, URZ, URZ ;  /* 0x000000ff05087290 */ /* 0x000fe4000fffe1ff */
[----:B-1----:R-:W-:-:S12]  /*1620*/  UIMAD.WIDE.U32 UR4, UR4, 0x4, UR6 ;  /* 0x00000004040478a5 */ /* 0x002fd8000f8e0006 */
.L_x_15:
[----:B0-----:R-:W-:Y:S02]  /*1630*/  IMAD.U32 R5, RZ, RZ, UR5 ;  /* 0x00000005ff057e24 */ /* 0x001fe4000f8e00ff */
[----:B------:R-:W-:-:S05]  /*1640*/  IMAD.U32 R4, RZ, RZ, UR4 ;  /* 0x00000004ff047e24 */ /* 0x000fca000f8e00ff */
[----:B------:R-:W2:Y:S01]  /*1650*/  LDG.E R5, desc[UR16][R4.64] ;  /* 0x0000001004057981 */ /* 0x000ea2000c1e1900 */
[----:B------:R-:W-:Y:S02]  /*1660*/  UIADD3 UR8, UPT, UPT, UR8, 0x1, URZ ;  /* 0x0000000108087890 */ /* 0x000fe4000fffe0ff */
[----:B------:R-:W-:Y:S02]  /*1670*/  UIMAD.WIDE.U32 UR4, UR19, 0x4, UR4 ;  /* 0x00000004130478a5 */ /* 0x000fe4000f8e0004 */
[----:B------:R-:W-:Y:S01]  /*1680*/  UISETP.NE.AND UP0, UPT, UR8, URZ, UPT ;  /* 0x000000ff0800728c */ /* 0x000fe2000bf05270 */
[----:B--2---:R-:W-:-:S08]  /*1690*/  IADD3 R2, PT, PT, R5, R2, RZ ;  /* 0x0000000205027210 */ /* 0x004fd00007ffe0ff */
[----:B------:R-:W-:Y:S05]  /*16a0*/  BRA.U UP0, `(.L_x_15) ;  /* 0xfffffffd00e07547 */ /* 0x000fea000b83ffff */
.L_x_10:
[----:B------:R-:W-:-:S04]  /*16b0*/  UIADD3 UR4, UPT, UPT, UR18, UR19, URZ ;  /* 0x0000001312047290 */ /* 0x000fc8000fffe0ff */
[----:B------:R-:W-:-:S04]  /*16c0*/  ULEA.HI UR4, UR4, UR4, URZ, 0x1 ;  /* 0x0000000404047291 */ /* 0x000fc8000f8f08ff */
[----:B------:R-:W-:-:S06]  /*16d0*/  USHF.R.S32.HI UR4, URZ, 0x1, UR4 ;  /* 0x00000001ff047899 */ /* 0x000fcc0008011404 */
[----:B------:R-:W-:-:S13]  /*16e0*/  ISETP.NE.AND P0, PT, R2, UR4, PT ;  /* 0x0000000402007c0c */ /* 0x000fda000bf05270 */
[----:B------:R-:W-:Y:S05]  /*16f0*/  @!P0 BRA `(.L_x_9) ;  /* 0x0000000000188947 */ /* 0x000fea0003800000 */
[----:B------:R-:W1:Y:S01]  /*1700*/  LDCU.64 UR4, c[0x0][0x390] ;  /* 0x00007200ff0477ac */ /* 0x000e620008000a00 */
[----:B0-----:R-:W-:Y:S02]  /*1710*/  IMAD.MOV.U32 R6, RZ, RZ, 0x1 ;  /* 0x00000001ff067424 */ /* 0x001fe400078e00ff */
[----:B------:R-:W-:Y:S01]  /*1720*/  IMAD.MOV.U32 R7, RZ, RZ, RZ ;  /* 0x000000ffff077224 */ /* 0x000fe200078e00ff */
[----:B-1----:R-:W-:Y:S01]  /*1730*/  MOV R4, UR4 ;  /* 0x0000000400047c02 */ /* 0x002fe20008000f00 */
[----:B------:R-:W-:-:S05]  /*1740*/  IMAD.U32 R5, RZ, RZ, UR5 ;  /* 0x00000005ff057e24 */ /* 0x000fca000f8e00ff */
[----:B------:R1:W5:Y:S02]  /*1750*/  ATOMG.E.CAS.STRONG.GPU PT, RZ, [R4], R6, R7 ;  /* 0x0000000604ff73a9 */ /* 0x00036400001ee107 */
.L_x_9:
[----:B------:R-:W-:Y:S05]  /*1760*/  BSYNC.RECONVERGENT B0 ;  /* 0x0000000000007941 */ /* 0x000fea0003800200 */
.L_x_8:
[----:B------:R-:W-:-:S04]  /*1770*/  IMAD.HI R2, R3, 0x55555556, RZ ;  /* 0x5555555603027827 */ /* 0x000fc800078e02ff */
[----:B01----:R-:W-:Y:S01]  /*1780*/  IMAD.HI R4, R0, 0x55555556, RZ ;  /* 0x5555555600047827 */ /* 0x003fe200078e02ff */
[----:B------:R-:W-:-:S04]  /*1790*/  LEA.HI R2, R2, R2, RZ, 0x1 ;  /* 0x0000000202027211 */ /* 0x000fc800078f08ff */
[----:B------:R-:W-:Y:S01]  /*17a0*/  LEA.HI R5, R4, R4, RZ, 0x1 ;  /* 0x0000000404057211 */ /* 0x000fe200078f08ff */
[----:B------:R-:W-:-:S04]  /*17b0*/  IMAD R2, R2, -0x3, R3 ;  /* 0xfffffffd02027824 */ /* 0x000fc800078e0203 */
[----:B------:R-:W-:-:S05]  /*17c0*/  IMAD R5, R5, -0x3, R0 ;  /* 0xfffffffd05057824 */ /* 0x000fca00078e0200 */
[----:B------:R-:W-:-:S13]  /*17d0*/  LOP3.LUT P0, RZ, R5, R2, RZ, 0xfc, !PT ;  /* 0x0000000205ff7212 */ /* 0x000fda000780fcff */
[----:B------:R-:W-:Y:S05]  /*17e0*/  @P0 EXIT ;  /* 0x000000000000094d */ /* 0x000fea0003800000 */
[----:B------:R-:W-:Y:S01]  /*17f0*/  VIADDMNMX R2, R3, 0x2, R3, !PT ;  /* 0x0000000203027846 */ /* 0x000fe20007800103 */
[----:B------:R-:W-:Y:S01]  /*1800*/  BSSY.RECONVERGENT B0, `(.L_x_16) ;  /* 0x0000046000007945 */ /* 0x000fe20003800200 */
[----:B------:R-:W-:-:S03]  /*1810*/  IMAD.MOV.U32 R6, RZ, RZ, RZ ;  /* 0x000000ffff067224 */ /* 0x000fc600078e00ff */
[----:B------:R-:W-:-:S05]  /*1820*/  IMAD.IADD R2, R2, 0x1, -R3 ;  /* 0x0000000102027824 */ /* 0x000fca00078e0a03 */
[C---:B------:R-:W-:Y:S02]  /*1830*/  ISETP.GE.U32.AND P0, PT, R2.reuse, 0x7, PT ;  /* 0x000000070200780c */ /* 0x040fe40003f06070 */
[----:B------:R-:W-:-:S04]  /*1840*/  IADD3 R12, PT, PT, R2, 0x1, RZ ;  /* 0x00000001020c7810 */ /* 0x000fc80007ffe0ff */
[----:B------:R-:W-:-:S04]  /*1850*/  LOP3.LUT R25, R12, 0x7, RZ, 0xc0, !PT ;  /* 0x000000070c197812 */ /* 0x000fc800078ec0ff */
[----:B------:R-:W-:-:S03]  /*1860*/  ISETP.NE.AND P1, PT, R25, RZ, PT ;  /* 0x000000ff1900720c */ /* 0x000fc60003f25270 */
[----:B------:R-:W-:Y:S10]  /*1870*/  @!P0 BRA `(.L_x_17) ;  /* 0x0000000000f88947 */ /* 0x000ff40003800000 */
[----:B------:R-:W-:Y:S01]  /*1880*/  LOP3.LUT R2, R12, 0xfffffff8, RZ, 0xc0, !PT ;  /* 0xfffffff80c027812 */ /* 0x000fe200078ec0ff */
[----:B------:R-:W-:Y:S02]  /*1890*/  IMAD R13, R3, UR19, R0 ;  /* 0x00000013030d7c24 */ /* 0x000fe4000f8e0200 */
[----:B------:R-:W-:Y:S01]  /*18a0*/  IMAD.MOV.U32 R6, RZ, RZ, RZ ;  /* 0x000000ffff067224 */ /* 0x000fe200078e00ff */
[----:B------:R-:W-:-:S07]  /*18b0*/  IADD3 R2, PT, PT, -R2, RZ, RZ ;  /* 0x000000ff02027210 */ /* 0x000fce0007ffe1ff */
.L_x_18:
[----:B------:R-:W0:Y:S01]  /*18c0*/  LDC.64 R16, c[0x0][0x380] ;  /* 0x0000e000ff107b82 */ /* 0x000e220000000a00 */
[----:B------:R-:W-:Y:S02]  /*18d0*/  IMAD.U32 R5, RZ, RZ, UR19 ;  /* 0x00000013ff057e24 */ /* 0x000fe4000f8e00ff */
[----:B0-----:R-:W-:-:S05]  /*18e0*/  IMAD.WIDE R16, R13, 0x4, R16 ;  /* 0x000000040d107825 */ /* 0x001fca00078e0210 */
[----:B------:R-:W2:Y:S01]  /*18f0*/  LDG.E R7, desc[UR16][R16.64] ;  /* 0x0000001010077981 */ /* 0x000ea2000c1e1900 */
[----:B------:R-:W-:-:S03]  /*1900*/  IMAD.WIDE R4, R5, 0x4, R16 ;  /* 0x0000000405047825 */ /* 0x000fc600078e0210 */
[----:B------:R-:W2:Y:S04]  /*1910*/  LDG.E R21, desc[UR16][R16.64+0x4] ;  /* 0x0000041010157981 */ /* 0x000ea8000c1e1900 */
[----:B------:R-:W3:Y:S04]  /*1920*/  LDG.E R24, desc[UR16][R16.64+0x8] ;  /* 0x0000081010187981 */ /* 0x000ee8000c1e1900 */
[----:B------:R-:W3:Y:S04]  /*1930*/  LDG.E R27, desc[UR16][R4.64] ;  /* 0x00000010041b7981 */ /* 0x000ee8000c1e1900 */
[----:B------:R-:W4:Y:S04]  /*1940*/  LDG.E R20, desc[UR16][R4.64+0x4] ;  /* 0x0000041004147981 */ /* 0x000f28000c1e1900 */
[----:B------:R0:W4:Y:S01]  /*1950*/  LDG.E R19, desc[UR16][R4.64+0x8] ;  /* 0x0000081004137981 */ /* 0x000122000c1e1900 */
[----:B------:R-:W-:Y:S01]  /*1960*/  IMAD.U32 R9, RZ, RZ, UR19 ;  /* 0x00000013ff097e24 */ /* 0x000fe2000f8e00ff */
[----:B------:R-:W-:Y:S01]  /*1970*/  MOV R11, UR19 ;  /* 0x00000013000b7c02 */ /* 0x000fe20008000f00 */
[----:B------:R-:W-:-:S02]  /*1980*/  IMAD.U32 R23, RZ, RZ, UR19 ;  /* 0x00000013ff177e24 */ /* 0x000fc4000f8e00ff */
[----:B------:R-:W-:-:S05]  /*1990*/  IMAD.WIDE R8, R9, 0x4, R4 ;  /* 0x0000000409087825 */ /* 0x000fca00078e0204 */
[----:B------:R-:W4:Y:S01]  /*19a0*/  LDG.E R14, desc[UR16][R8.64] ;  /* 0x00000010080e7981 */ /* 0x000f22000c1e1900 */
[----:B------:R-:W-:-:S03]  /*19b0*/  IMAD.WIDE R10, R11, 0x4, R8 ;  /* 0x000000040b0a7825 */ /* 0x000fc600078e0208 */
[----:B------:R-:W4:Y:S01]  /*19c0*/  LDG.E R15, desc[UR16][R8.64+0x4] ;  /* 0x00000410080f7981 */ /* 0x000f22000c1e1900 */
[----:B------:R-:W-:Y:S02]  /*19d0*/  IMAD.U32 R29, RZ, RZ, UR19 ;  /* 0x00000013ff1d7e24 */ /* 0x000fe4000f8e00ff */
[----:B0-----:R-:W-:Y:S01]  /*19e0*/  IMAD.WIDE R4, R23, 0x4, R10 ;  /* 0x0000000417047825 */ /* 0x001fe200078e020a */
[----:B------:R0:W4:Y:S04]  /*19f0*/  LDG.E R17, desc[UR16][R8.64+0x8] ;  /* 0x0000081008117981 */ /* 0x000128000c1e1900 */
[----:B------:R-:W4:Y:S04]  /*1a00*/  LDG.E R16, desc[UR16][R10.64] ;  /* 0x000000100a107981 */ /* 0x000f28000c1e1900 */
[----:B------:R-:W4:Y:S04]  /*1a10*/  LDG.E R18, desc[UR16][R10.64+0x4] ;  /* 0x000004100a127981 */ /* 0x000f28000c1e1900 */
[----:B------:R1:W4:Y:S01]  /*1a20*/  LDG.E R23, desc[UR16][R10.64+0x8] ;  /* 0x000008100a177981 */ /* 0x000322000c1e1900 */
[----:B0-----:R-:W-:-:S03]  /*1a30*/  MOV R9, UR19 ;  /* 0x0000001300097c02 */ /* 0x001fc60008000f00 */
[----:B------:R-:W4:Y:S04]  /*1a40*/  LDG.E R22, desc[UR16][R4.64] ;  /* 0x0000001004167981 */ /* 0x000f28000c1e1900 */
[----:B------:R-:W4:Y:S01]  /*1a50*/  LDG.E R26, desc[UR16][R4.64+0x8] ;  /* 0x00000810041a7981 */ /* 0x000f22000c1e1900 */
[----:B-1----:R-:W-:Y:S01]  /*1a60*/  IMAD.U32 R11, RZ, RZ, UR19 ;  /* 0x00000013ff0b7e24 */ /* 0x002fe2000f8e00ff */
[----:B--2---:R-:W-:Y:S01]  /*1a70*/  IADD3 R28, PT, PT, R21, R7, R6 ;  /* 0x00000007151c7210 */ /* 0x004fe20007ffe006 */
[----:B------:R-:W-:Y:S01]  /*1a80*/  IMAD.WIDE R6, R29, 0x4, R4 ;  /* 0x000000041d067825 */ /* 0x000fe200078e0204 */
[----:B------:R-:W2:Y:S04]  /*1a90*/  LDG.E R21, desc[UR16][R4.64+0x4] ;  /* 0x0000041004157981 */ /* 0x000ea8000c1e1900 */
[----:B------:R-:W2:Y:S01]  /*1aa0*/  LDG.E R29, desc[UR16][R6.64+0x8] ;  /* 0x00000810061d7981 */ /* 0x000ea2000c1e1900 */
[----:B---3--:R-:W-:Y:S01]  /*1ab0*/  IADD3 R28, PT, PT, R27, R24, R28 ;  /* 0x000000181b1c7210 */ /* 0x008fe20007ffe01c */
[----:B------:R-:W-:-:S02]  /*1ac0*/  IMAD.WIDE R8, R9, 0x4, R6 ;  /* 0x0000000409087825 */ /* 0x000fc400078e0206 */
[----:B------:R-:W3:Y:S04]  /*1ad0*/  LDG.E R27, desc[UR16][R6.64] ;  /* 0x00000010061b7981 */ /* 0x000ee8000c1e1900 */
[----:B------:R4:W3:Y:S01]  /*1ae0*/  LDG.E R24, desc[UR16][R6.64+0x4] ;  /* 0x0000041006187981 */ /* 0x0008e2000c1e1900 */
[----:B------:R-:W-:-:S03]  /*1af0*/  IMAD.WIDE R10, R11, 0x4, R8 ;  /* 0x000000040b0a7825 */ /* 0x000fc600078e0208 */
[----:B------:R-:W3:Y:S04]  /*1b00*/  LDG.E R5, desc[UR16][R8.64+0x8] ;  /* 0x0000081008057981 */ /* 0x000ee8000c1e1900 */
[----:B------:R-:W3:Y:S01]  /*1b10*/  LDG.E R4, desc[UR16][R10.64+0x4] ;  /* 0x000004100a047981 */ /* 0x000ee2000c1e1900 */
[----:B----4-:R-:W-:-:S03]  /*1b20*/  IADD3 R6, PT, PT, R19, R20, R28 ;  /* 0x0000001413067210 */ /* 0x010fc60007ffe01c */
[----:B------:R-:W4:Y:S04]  /*1b30*/  LDG.E R20, desc[UR16][R8.64] ;  /* 0x0000001008147981 */ /* 0x000f28000c1e1900 */
[----:B------:R-:W4:Y:S04]  /*1b40*/  LDG.E R19, desc[UR16][R8.64+0x4] ;  /* 0x0000041008137981 */ /* 0x000f28000c1e1900 */
[----:B------:R-:W4:Y:S04]  /*1b50*/  LDG.E R28, desc[UR16][R10.64] ;  /* 0x000000100a1c7981 */ /* 0x000f28000c1e1900 */
[----:B------:R-:W4:Y:S01]  /*1b60*/  LDG.E R11, desc[UR16][R10.64+0x8] ;  /* 0x000008100a0b7981 */ /* 0x000f22000c1e1900 */
[----:B------:R-:W-:-:S04]  /*1b70*/  IADD3 R14, PT, PT, R15, R14, R6 ;  /* 0x0000000e0f0e7210 */ /* 0x000fc80007ffe006 */
[----:B------:R-:W-:-:S04]  /*1b80*/  IADD3 R14, PT, PT, R16, R17, R14 ;  /* 0x00000011100e7210 */ /* 0x000fc80007ffe00e */
[----:B------:R-:W-:Y:S01]  /*1b90*/  IADD3 R14, PT, PT, R23, R18, R14 ;  /* 0x00000012170e7210 */ /* 0x000fe20007ffe00e */
[----:B------:R-:W-:-:S05]  /*1ba0*/  VIADD R2, R2, 0x8 ;  /* 0x0000000802027836 */ /* 0x000fca0000000000 */
[----:B------:R-:W-:Y:S02]  /*1bb0*/  ISETP.NE.AND P0, PT, R2, RZ, PT ;  /* 0x000000ff0200720c */ /* 0x000fe40003f05270 */
[----:B------:R-:W-:Y:S01]  /*1bc0*/  MOV R6, UR19 ;  /* 0x0000001300067c02 */ /* 0x000fe20008000f00 */
[----:B------:R-:W-:-:S04]  /*1bd0*/  VIADD R3, R3, 0x8 ;  /* 0x0000000803037836 */ /* 0x000fc80000000000 */
[----:B------:R-:W-:Y:S01]  /*1be0*/  IMAD R13, R6, 0x8, R13 ;  /* 0x00000008060d7824 */ /* 0x000fe200078e020d */
[----:B--2---:R-:W-:-:S04]  /*1bf0*/  IADD3 R14, PT, PT, R21, R22, R14 ;  /* 0x00000016150e7210 */ /* 0x004fc80007ffe00e */
[----:B---3--:R-:W-:-:S04]  /*1c00*/  IADD3 R14, PT, PT, R27, R26, R14 ;  /* 0x0000001a1b0e7210 */ /* 0x008fc80007ffe00e */
[----:B------:R-:W-:-:S04]  /*1c10*/  IADD3 R14, PT, PT, R29, R24, R14 ;  /* 0x000000181d0e7210 */ /* 0x000fc80007ffe00e */
[----:B----4-:R-:W-:-:S04]  /*1c20*/  IADD3 R14, PT, PT, R19, R20, R14 ;  /* 0x00000014130e7210 */ /* 0x010fc80007ffe00e */
[----:B------:R-:W-:-:S04]  /*1c30*/  IADD3 R5, PT, PT, R28, R5, R14 ;  /* 0x000000051c057210 */ /* 0x000fc80007ffe00e */
[----:B------:R-:W-:Y:S01]  /*1c40*/  IADD3 R6, PT, PT, R11, R4, R5 ;  /* 0x000000040b067210 */ /* 0x000fe20007ffe005 */
[----:B------:R-:W-:Y:S06]  /*1c50*/  @P0 BRA `(.L_x_18) ;  /* 0xfffffffc00180947 */ /* 0x000fec000383ffff */
.L_x_17:
[----:B------:R-:W-:Y:S05]  /*1c60*/  BSYNC.RECONVERGENT B0 ;  /* 0x0000000000007941 */ /* 0x000fea0003800200 */
.L_x_16:
[----:B------:R-:W-:Y:S04]  /*1c70*/  BSSY.RECONVERGENT B0, `(.L_x_19) ;  /* 0x000003f000007945 */ /* 0x000fe80003800200 */
[----:B------:R-:W-:Y:S05]  /*1c80*/  @!P1 BRA `(.L_x_20) ;  /* 0x0000000000f49947 */ /* 0x000fea0003800000 */
[----:B------:R-:W-:Y:S01]  /*1c90*/  ISETP.GE.U32.AND P0, PT, R25, 0x4, PT ;  /* 0x000000041900780c */ /* 0x000fe20003f06070 */
[----:B------:R-:W-:Y:S01]  /*1ca0*/  BSSY.RECONVERGENT B1, `(.L_x_21) ;  /* 0x0000020000017945 */ /* 0x000fe20003800200 */
[----:B------:R-:W-:-:S04]  /*1cb0*/  LOP3.LUT R22, R12, 0x3, RZ, 0xc0, !PT ;  /* 0x000000030c167812 */ /* 0x000fc800078ec0ff */
[----:B------:R-:W-:-:S07]  /*1cc0*/  ISETP.NE.AND P1, PT, R22, RZ, PT ;  /* 0x000000ff1600720c */ /* 0x000fce0003f25270 */
[----:B------:R-:W-:Y:S06]  /*1cd0*/  @!P0 BRA `(.L_x_22) ;  /* 0x0000000000708947 */ /* 0x000fec0003800000 */
[----:B------:R-:W0:Y:S01]  /*1ce0*/  LDC.64 R14, c[0x0][0x380] ;  /* 0x0000e000ff0e7b82 */ /* 0x000e220000000a00 */
[----:B------:R-:W-:Y:S01]  /*1cf0*/  IMAD R5, R3, UR19, R0 ;  /* 0x0000001303057c24 */ /* 0x000fe2000f8e0200 */
[----:B------:R-:W-:Y:S01]  /*1d00*/  MOV R11, UR19 ;  /* 0x00000013000b7c02 */ /* 0x000fe20008000f00 */
[----:B------:R-:W-:Y:S02]  /*1d10*/  IMAD.U32 R9, RZ, RZ, UR19 ;  /* 0x00000013ff097e24 */ /* 0x000fe4000f8e00ff */
[----:B0-----:R-:W-:-:S04]  /*1d20*/  IMAD.WIDE R14, R5, 0x4, R14 ;  /* 0x00000004050e7825 */ /* 0x001fc800078e020e */
[----:B------:R-:W-:Y:S01]  /*1d30*/  IMAD.U32 R5, RZ, RZ, UR19 ;  /* 0x00000013ff057e24 */ /* 0x000fe2000f8e00ff */
[----:B------:R-:W2:Y:S01]  /*1d40*/  LDG.E R7, desc[UR16][R14.64] ;  /* 0x000000100e077981 */ /* 0x000ea2000c1e1900 */
[----:B------:R-:W-:-:S03]  /*1d50*/  IMAD.WIDE R10, R11, 0x4, R14 ;  /* 0x000000040b0a7825 */ /* 0x000fc600078e020e */
[----:B------:R-:W2:Y:S01]  /*1d60*/  LDG.E R2, desc[UR16][R14.64+0x4] ;  /* 0x000004100e027981 */ /* 0x000ea2000c1e1900 */
[----:B------:R-:W-:-:S03]  /*1d70*/  IMAD.WIDE R4, R5, 0x4, R10 ;  /* 0x0000000405047825 */ /* 0x000fc600078e020a */
[----:B------:R-:W3:Y:S04]  /*1d80*/  LDG.E R13, desc[UR16][R14.64+0x8] ;  /* 0x000008100e0d7981 */ /* 0x000ee8000c1e1900 */
[----:B------:R-:W3:Y:S01]  /*1d90*/  LDG.E R16, desc[UR16][R10.64] ;  /* 0x000000100a107981 */ /* 0x000ee2000c1e1900 */
[----:B------:R-:W-:-:S03]  /*1da0*/  IMAD.WIDE R8, R9, 0x4, R4 ;  /* 0x0000000409087825 */ /* 0x000fc600078e0204 */
[----:B------:R-:W4:Y:S04]  /*1db0*/  LDG.E R17, desc[UR16][R10.64+0x4] ;  /* 0x000004100a117981 */ /* 0x000f28000c1e1900 */
[----:B------:R-:W4:Y:S04]  /*1dc0*/  LDG.E R18, desc[UR16][R10.64+0x8] ;  /* 0x000008100a127981 */ /* 0x000f28000c1e1900 */
[----:B------:R-:W4:Y:S04]  /*1dd0*/  LDG.E R19, desc[UR16][R4.64] ;  /* 0x0000001004137981 */ /* 0x000f28000c1e1900 */
[----:B------:R-:W4:Y:S04]  /*1de0*/  LDG.E R20, desc[UR16][R4.64+0x4] ;  /* 0x0000041004147981 */ /* 0x000f28000c1e1900 */
[----:B------:R-:W4:Y:S04]  /*1df0*/  LDG.E R21, desc[UR16][R4.64+0x8] ;  /* 0x0000081004157981 */ /* 0x000f28000c1e1900 */
[----:B------:R-:W4:Y:S04]  /*1e00*/  LDG.E R23, desc[UR16][R8.64] ;  /* 0x0000001008177981 */ /* 0x000f28000c1e1900 */
[----:B------:R-:W4:Y:S04]  /*1e10*/  LDG.E R15, desc[UR16][R8.64+0x4] ;  /* 0x00000410080f7981 */ /* 0x000f28000c1e1900 */
[----:B------:R-:W4:Y:S01]  /*1e20*/  LDG.E R14, desc[UR16][R8.64+0x8] ;  /* 0x00000810080e7981 */ /* 0x000f22000c1e1900 */
[----:B------:R-:W-:-:S02]  /*1e30*/  IADD3 R3, PT, PT, R3, 0x4, RZ ;  /* 0x0000000403037810 */ /* 0x000fc40007ffe0ff */
[----:B--2---:R-:W-:-:S04]  /*1e40*/  IADD3 R2, PT, PT, R2, R7, R6 ;  /* 0x0000000702027210 */ /* 0x004fc80007ffe006 */
[----:B---3--:R-:W-:-:S04]  /*1e50*/  IADD3 R2, PT, PT, R16, R13, R2 ;  /* 0x0000000d10027210 */ /* 0x008fc80007ffe002 */
[----:B----4-:R-:W-:-:S04]  /*1e60*/  IADD3 R2, PT, PT, R18, R17, R2 ;  /* 0x0000001112027210 */ /* 0x010fc80007ffe002 */
[----:B------:R-:W-:-:S04]  /*1e70*/  IADD3 R2, PT, PT, R20, R19, R2 ;  /* 0x0000001314027210 */ /* 0x000fc80007ffe002 */
[----:B------:R-:W-:-:S04]  /*1e80*/  IADD3 R2, PT, PT, R23, R21, R2 ;  /* 0x0000001517027210 */ /* 0x000fc80007ffe002 */
[----:B------:R-:W-:-:S07]  /*1e90*/  IADD3 R6, PT, PT, R14, R15, R2 ;  /* 0x0000000f0e067210 */ /* 0x000fce0007ffe002 */
.L_x_22:
[----:B------:R-:W-:Y:S05]  /*1ea0*/  BSYNC.RECONVERGENT B1 ;  /* 0x0000000000017941 */ /* 0x000fea0003800200 */
.L_x_21:
[----:B------:R-:W-:Y:S05]  /*1eb0*/  @!P1 BRA `(.L_x_20) ;  /* 0x0000000000689947 */ /* 0x000fea0003800000 */
[----:B------:R-:W-:Y:S01]  /*1ec0*/  ISETP.NE.AND P0, PT, R22, 0x1, PT ;  /* 0x000000011600780c */ /* 0x000fe20003f05270 */
[----:B------:R-:W-:Y:S01]  /*1ed0*/  IMAD.U32 R9, RZ, RZ, UR19 ;  /* 0x00000013ff097e24 */ /* 0x000fe2000f8e00ff */
[----:B------:R-:W-:-:S04]  /*1ee0*/  LOP3.LUT R12, R12, 0x1, RZ, 0xc0, !PT ;  /* 0x000000010c0c7812 */ /* 0x000fc800078ec0ff */
[----:B------:R-:W-:-:S07]  /*1ef0*/  ISETP.NE.U32.AND P1, PT, R12, 0x1, PT ;  /* 0x000000010c00780c */ /* 0x000fce0003f25070 */
[----:B------:R-:W0:Y:S01]  /*1f00*/  @P0 LDC.64 R4, c[0x0][0x380] ;  /* 0x0000e000ff040b82 */ /* 0x000e220000000a00 */
[C---:B------:R-:W-:Y:S02]  /*1f10*/  @P0 IMAD R7, R3.reuse, UR19, R0 ;  /* 0x0000001303070c24 */ /* 0x040fe4000f8e0200 */
[----:B------:R-:W-:-:S05]  /*1f20*/  @P0 VIADD R3, R3, 0x2 ;  /* 0x0000000203030836 */ /* 0x000fca0000000000 */
[----:B------:R-:W1:Y:S01]  /*1f30*/  @!P1 LDC.64 R10, c[0x0][0x380] ;  /* 0x0000e000ff0a9b82 */ /* 0x000e620000000a00 */
[----:B------:R-:W-:Y:S02]  /*1f40*/  @!P1 IMAD R3, R3, UR19, R0 ;  /* 0x0000001303039c24 */ /* 0x000fe4000f8e0200 */
[----:B0-----:R-:W-:-:S05]  /*1f50*/  @P0 IMAD.WIDE R4, R7, 0x4, R4 ;  /* 0x0000000407040825 */ /* 0x001fca00078e0204 */
[----:B------:R-:W2:Y:S01]  /*1f60*/  @P0 LDG.E R13, desc[UR16][R4.64] ;  /* 0x00000010040d0981 */ /* 0x000ea2000c1e1900 */
[----:B------:R-:W-:-:S03]  /*1f70*/  @P0 IMAD.WIDE R8, R9, 0x4, R4 ;  /* 0x0000000409080825 */ /* 0x000fc600078e0204 */
[----:B------:R-:W2:Y:S01]  /*1f80*/  @P0 LDG.E R12, desc[UR16][R4.64+0x4] ;  /* 0x00000410040c0981 */ /* 0x000ea2000c1e1900 */
[----:B-1----:R-:W-:-:S03]  /*1f90*/  @!P1 IMAD.WIDE R2, R3, 0x4, R10 ;  /* 0x0000000403029825 */ /* 0x002fc600078e020a */
[----:B------:R-:W3:Y:S04]  /*1fa0*/  @P0 LDG.E R15, desc[UR16][R4.64+0x8] ;  /* 0x00000810040f0981 */ /* 0x000ee8000c1e1900 */
[----:B------:R-:W3:Y:S04]  /*1fb0*/  @P0 LDG.E R14, desc[UR16][R8.64] ;  /* 0x00000010080e0981 */ /* 0x000ee8000c1e1900 */
[----:B------:R-:W4:Y:S04]  /*1fc0*/  @P0 LDG.E R17, desc[UR16][R8.64+0x4] ;  /* 0x0000041008110981 */ /* 0x000f28000c1e1900 */
[----:B------:R-:W4:Y:S04]  /*1fd0*/  @P0 LDG.E R10, desc[UR16][R8.64+0x8] ;  /* 0x00000810080a0981 */ /* 0x000f28000c1e1900 */
[----:B------:R-:W4:Y:S04]  /*1fe0*/  @!P1 LDG.E R7, desc[UR16][R2.64] ;  /* 0x0000001002079981 */ /* 0x000f28000c1e1900 */
[----:B------:R-:W4:Y:S04]  /*1ff0*/  @!P1 LDG.E R0, desc[UR16][R2.64+0x4] ;  /* 0x0000041002009981 */ /* 0x000f28000c1e1900 */
[----:B------:R-:W4:Y:S01]  /*2000*/  @!P1 LDG.E R11, desc[UR16][R2.64+0x8] ;  /* 0x00000810020b9981 */ /* 0x000f22000c1e1900 */
[----:B--2---:R-:W-:-:S04]  /*2010*/  @P0 IADD3 R12, PT, PT, R12, R13, R6 ;  /* 0x0000000d0c0c0210 */ /* 0x004fc80007ffe006 */
[----:B---3--:R-:W-:-:S04]  /*2020*/  @P0 IADD3 R12, PT, PT, R14, R15, R12 ;  /* 0x0000000f0e0c0210 */ /* 0x008fc80007ffe00c */
[----:B----4-:R-:W-:-:S04]  /*2030*/  @P0 IADD3 R6, PT, PT, R10, R17, R12 ;  /* 0x000000110a060210 */ /* 0x010fc80007ffe00c */
[----:B------:R-:W-:-:S04]  /*2040*/  @!P1 IADD3 R0, PT, PT, R0, R7, R6 ;  /* 0x0000000700009210 */ /* 0x000fc80007ffe006 */
[----:B------:R-:W-:-:S07]  /*2050*/  @!P1 IADD3 R6, PT, PT, R0, R11, RZ ;  /* 0x0000000b00069210 */ /* 0x000fce0007ffe0ff */
.L_x_20:
[----:B------:R-:W-:Y:S05]  /*2060*/  BSYNC.RECONVERGENT B0 ;  /* 0x0000000000007941 */ /* 0x000fea0003800200 */
.L_x_19:
[----:B------:R-:W-:-:S04]  /*2070*/  UIADD3 UR4, UPT, UPT, UR18, UR19, URZ ;  /* 0x0000001312047290 */ /* 0x000fc8000fffe0ff */
[----:B------:R-:W-:-:S04]  /*2080*/  ULEA.HI UR4, UR4, UR4, URZ, 0x1 ;  /* 0x0000000404047291 */ /* 0x000fc8000f8f08ff */
[----:B------:R-:W-:-:S06]  /*2090*/  USHF.R.S32.HI UR4, URZ, 0x1, UR4 ;  /* 0x00000001ff047899 */ /* 0x000fcc0008011404 */
[----:B------:R-:W-:-:S13]  /*20a0*/  ISETP.NE.AND P0, PT, R6, UR4, PT ;  /* 0x0000000406007c0c */ /* 0x000fda000bf05270 */
[----:B------:R-:W-:Y:S05]  /*20b0*/  @!P0 EXIT ;  /* 0x000000000000894d */ /* 0x000fea0003800000 */
[----:B------:R-:W0:Y:S01]  /*20c0*/  LDCU.64 UR4, c[0x0][0x390] ;  /* 0x00007200ff0477ac */ /* 0x000e220008000a00 */
[----:B------:R-:W-:Y:S02]  /*20d0*/  IMAD.MOV.U32 R4, RZ, RZ, 0x1 ;  /* 0x00000001ff047424 */ /* 0x000fe400078e00ff */
[----:B------:R-:W-:Y:S01]  /*20e0*/  IMAD.MOV.U32 R5, RZ, RZ, RZ ;  /* 0x000000ffff057224 */ /* 0x000fe200078e00ff */
[----:B0-----:R-:W-:Y:S01]  /*20f0*/  MOV R2, UR4 ;  /* 0x0000000400027c02 */ /* 0x001fe20008000f00 */
[----:B------:R-:W-:-:S05]  /*2100*/  IMAD.U32 R3, RZ, RZ, UR5 ;  /* 0x00000005ff037e24 */ /* 0x000fca000f8e00ff */
[----:B------:R-:W-:Y:S01]  /*2110*/  ATOMG.E.CAS.STRONG.GPU PT, RZ, [R2], R4, R5 ;  /* 0x0000000402ff73a9 */ /* 0x000fe200001ee105 */
[----:B------:R-:W-:Y:S05]  /*2120*/  EXIT ;  /* 0x000000000000794d */ /* 0x000fea0003800000 */
.L_x_23:
[----:B------:R-:W-:-:S00]  /*2130*/  BRA `(.L_x_23) ;  /* 0xfffffffc00fc7947 */ /* 0x000fc0000383ffff */
[----:B------:R-:W-:-:S00]  /*2140*/  NOP ;  /* 0x0000000000007918 */ /* 0x000fc00000000000 */
        /* <DEDUP_REMOVED lines=11> */
.L_x_24:


//--------------------- .nv.shared.reserved.0     --------------------------
	.section	.nv.shared.reserved.0,"aw",@nobits
	.weak		__nv_reservedSMEM_offset_0_alias
	.size		__nv_reservedSMEM_offset_0_alias, 0, 64
	.other		__nv_reservedSMEM_offset_0_alias,@"STO_CUDA_RESERVED_SHARED STV_DEFAULT"
__nv_reservedSMEM_offset_0_alias:
	.zero		0
	.zero		64


//--------------------- .nv.constant0._Z5checkPiiS_ --------------------------
	.section	.nv.constant0._Z5checkPiiS_,"a",@progbits
	.sectionflags	@""
	.align	4
.nv.constant0._Z5checkPiiS_:
	.zero		920


//--------------------- SYMBOLS --------------------------

	.type		.nv.reservedSmem.offset0,@object
	.size		.nv.reservedSmem.offset0,0x4
